//
// Generated by NVIDIA NVVM Compiler
//
// Compiler Build ID: CL-36424714
// Cuda compilation tools, release 13.0, V13.0.88
// Based on NVVM 20.0.0
//

.version 9.0
.target sm_100
.address_size 64

	// .globl	dequant_quat_matmul_f32
.const .align 4 .b8 QUAT_LUT[16] = {0, 0, 64, 192, 0, 0, 128, 191, 0, 0, 128, 63, 0, 0, 64, 64};
// _ZZ23dequant_quat_matmul_f32E2As has been demoted
// _ZZ23dequant_quat_matmul_f32E2Bs has been demoted
// _ZZ32dequant_quat_matmul_tiled2x2_f32E2As has been demoted
// _ZZ32dequant_quat_matmul_tiled2x2_f32E2Bs has been demoted
// _ZZ33dequant_quat_matmul_bias_relu_f32E2As has been demoted
// _ZZ33dequant_quat_matmul_bias_relu_f32E2Bs has been demoted

.visible .entry dequant_quat_matmul_f32(
	.param .u64 .ptr .align 1 dequant_quat_matmul_f32_param_0,
	.param .u64 .ptr .align 1 dequant_quat_matmul_f32_param_1,
	.param .u64 .ptr .align 1 dequant_quat_matmul_f32_param_2,
	.param .u64 .ptr .align 1 dequant_quat_matmul_f32_param_3,
	.param .u32 dequant_quat_matmul_f32_param_4,
	.param .u32 dequant_quat_matmul_f32_param_5,
	.param .u32 dequant_quat_matmul_f32_param_6,
	.param .u32 dequant_quat_matmul_f32_param_7
)
{
	.reg .pred 	%p<12>;
	.reg .b16 	%rs<2>;
	.reg .b32 	%r<48>;
	.reg .b32 	%f<113>;
	.reg .b64 	%rd<21>;
	// demoted variable
	.shared .align 4 .b8 _ZZ23dequant_quat_matmul_f32E2As[4096];
	// demoted variable
	.shared .align 4 .b8 _ZZ23dequant_quat_matmul_f32E2Bs[4096];
	ld.param.u64 	%rd3, [dequant_quat_matmul_f32_param_0];
	ld.param.u64 	%rd4, [dequant_quat_matmul_f32_param_1];
	ld.param.u64 	%rd5, [dequant_quat_matmul_f32_param_2];
	ld.param.u64 	%rd6, [dequant_quat_matmul_f32_param_3];
	ld.param.u32 	%r24, [dequant_quat_matmul_f32_param_4];
	ld.param.u32 	%r25, [dequant_quat_matmul_f32_param_5];
	ld.param.u32 	%r26, [dequant_quat_matmul_f32_param_6];
	ld.param.u32 	%r27, [dequant_quat_matmul_f32_param_7];
	mov.u32 	%r28, %ctaid.y;
	shl.b32 	%r29, %r28, 5;
	mov.u32 	%r45, %tid.y;
	add.s32 	%r2, %r29, %r45;
	mov.u32 	%r30, %ctaid.x;
	shl.b32 	%r3, %r30, 5;
	mov.u32 	%r44, %tid.x;
	add.s32 	%r5, %r3, %r44;
	add.s32 	%r6, %r26, 31;
	setp.lt.u32 	%p1, %r6, 32;
	mov.f32 	%f112, 0f00000000;
	@%p1 bra 	$L__BB0_7;
	shl.b32 	%r31, %r45, 7;
	mov.u32 	%r32, _ZZ23dequant_quat_matmul_f32E2As;
	add.s32 	%r7, %r32, %r31;
	shl.b32 	%r33, %r44, 2;
	add.s32 	%r8, %r7, %r33;
	mul.lo.s32 	%r9, %r27, %r2;
	shl.b32 	%r34, %r44, 1;
	and.b32  	%r10, %r34, 6;
	mov.u32 	%r35, _ZZ23dequant_quat_matmul_f32E2Bs;
	add.s32 	%r12, %r35, %r33;
	add.s32 	%r11, %r12, %r31;
	shr.u32 	%r36, %r6, 5;
	neg.s32 	%r47, %r36;
	mad.lo.s32 	%r37, %r45, %r25, %r44;
	add.s32 	%r46, %r37, %r3;
	shl.b32 	%r15, %r25, 5;
	cvta.to.global.u64 	%rd1, %rd3;
	cvta.to.global.u64 	%rd2, %rd5;
	mov.f32 	%f112, 0f00000000;
	mov.u64 	%rd11, QUAT_LUT;
$L__BB0_2:
	setp.ge.u32 	%p2, %r2, %r24;
	setp.ge.u32 	%p3, %r44, %r26;
	mov.f32 	%f110, 0f00000000;
	or.pred  	%p4, %p2, %p3;
	@%p4 bra 	$L__BB0_4;
	shr.u32 	%r38, %r44, 2;
	add.s32 	%r39, %r38, %r9;
	cvt.u64.u32 	%rd7, %r39;
	add.s64 	%rd8, %rd1, %rd7;
	ld.global.nc.u8 	%rs1, [%rd8];
	cvt.u32.u8 	%r40, %rs1;
	shr.u32 	%r41, %r40, %r10;
	shl.b32 	%r42, %r41, 2;
	cvt.u64.u32 	%rd9, %r42;
	and.b64  	%rd10, %rd9, 12;
	add.s64 	%rd12, %rd11, %rd10;
	ld.const.f32 	%f110, [%rd12];
$L__BB0_4:
	setp.ge.u32 	%p5, %r5, %r25;
	st.shared.f32 	[%r8], %f110;
	setp.ge.u32 	%p6, %r45, %r26;
	mov.f32 	%f111, 0f00000000;
	or.pred  	%p7, %p5, %p6;
	@%p7 bra 	$L__BB0_6;
	mul.wide.u32 	%rd13, %r46, 4;
	add.s64 	%rd14, %rd2, %rd13;
	ld.global.nc.f32 	%f111, [%rd14];
$L__BB0_6:
	st.shared.f32 	[%r11], %f111;
	bar.sync 	0;
	ld.shared.f32 	%f12, [%r7];
	ld.shared.f32 	%f13, [%r12];
	fma.rn.f32 	%f14, %f12, %f13, %f112;
	ld.shared.f32 	%f15, [%r7+4];
	ld.shared.f32 	%f16, [%r12+128];
	fma.rn.f32 	%f17, %f15, %f16, %f14;
	ld.shared.f32 	%f18, [%r7+8];
	ld.shared.f32 	%f19, [%r12+256];
	fma.rn.f32 	%f20, %f18, %f19, %f17;
	ld.shared.f32 	%f21, [%r7+12];
	ld.shared.f32 	%f22, [%r12+384];
	fma.rn.f32 	%f23, %f21, %f22, %f20;
	ld.shared.f32 	%f24, [%r7+16];
	ld.shared.f32 	%f25, [%r12+512];
	fma.rn.f32 	%f26, %f24, %f25, %f23;
	ld.shared.f32 	%f27, [%r7+20];
	ld.shared.f32 	%f28, [%r12+640];
	fma.rn.f32 	%f29, %f27, %f28, %f26;
	ld.shared.f32 	%f30, [%r7+24];
	ld.shared.f32 	%f31, [%r12+768];
	fma.rn.f32 	%f32, %f30, %f31, %f29;
	ld.shared.f32 	%f33, [%r7+28];
	ld.shared.f32 	%f34, [%r12+896];
	fma.rn.f32 	%f35, %f33, %f34, %f32;
	ld.shared.f32 	%f36, [%r7+32];
	ld.shared.f32 	%f37, [%r12+1024];
	fma.rn.f32 	%f38, %f36, %f37, %f35;
	ld.shared.f32 	%f39, [%r7+36];
	ld.shared.f32 	%f40, [%r12+1152];
	fma.rn.f32 	%f41, %f39, %f40, %f38;
	ld.shared.f32 	%f42, [%r7+40];
	ld.shared.f32 	%f43, [%r12+1280];
	fma.rn.f32 	%f44, %f42, %f43, %f41;
	ld.shared.f32 	%f45, [%r7+44];
	ld.shared.f32 	%f46, [%r12+1408];
	fma.rn.f32 	%f47, %f45, %f46, %f44;
	ld.shared.f32 	%f48, [%r7+48];
	ld.shared.f32 	%f49, [%r12+1536];
	fma.rn.f32 	%f50, %f48, %f49, %f47;
	ld.shared.f32 	%f51, [%r7+52];
	ld.shared.f32 	%f52, [%r12+1664];
	fma.rn.f32 	%f53, %f51, %f52, %f50;
	ld.shared.f32 	%f54, [%r7+56];
	ld.shared.f32 	%f55, [%r12+1792];
	fma.rn.f32 	%f56, %f54, %f55, %f53;
	ld.shared.f32 	%f57, [%r7+60];
	ld.shared.f32 	%f58, [%r12+1920];
	fma.rn.f32 	%f59, %f57, %f58, %f56;
	ld.shared.f32 	%f60, [%r7+64];
	ld.shared.f32 	%f61, [%r12+2048];
	fma.rn.f32 	%f62, %f60, %f61, %f59;
	ld.shared.f32 	%f63, [%r7+68];
	ld.shared.f32 	%f64, [%r12+2176];
	fma.rn.f32 	%f65, %f63, %f64, %f62;
	ld.shared.f32 	%f66, [%r7+72];
	ld.shared.f32 	%f67, [%r12+2304];
	fma.rn.f32 	%f68, %f66, %f67, %f65;
	ld.shared.f32 	%f69, [%r7+76];
	ld.shared.f32 	%f70, [%r12+2432];
	fma.rn.f32 	%f71, %f69, %f70, %f68;
	ld.shared.f32 	%f72, [%r7+80];
	ld.shared.f32 	%f73, [%r12+2560];
	fma.rn.f32 	%f74, %f72, %f73, %f71;
	ld.shared.f32 	%f75, [%r7+84];
	ld.shared.f32 	%f76, [%r12+2688];
	fma.rn.f32 	%f77, %f75, %f76, %f74;
	ld.shared.f32 	%f78, [%r7+88];
	ld.shared.f32 	%f79, [%r12+2816];
	fma.rn.f32 	%f80, %f78, %f79, %f77;
	ld.shared.f32 	%f81, [%r7+92];
	ld.shared.f32 	%f82, [%r12+2944];
	fma.rn.f32 	%f83, %f81, %f82, %f80;
	ld.shared.f32 	%f84, [%r7+96];
	ld.shared.f32 	%f85, [%r12+3072];
	fma.rn.f32 	%f86, %f84, %f85, %f83;
	ld.shared.f32 	%f87, [%r7+100];
	ld.shared.f32 	%f88, [%r12+3200];
	fma.rn.f32 	%f89, %f87, %f88, %f86;
	ld.shared.f32 	%f90, [%r7+104];
	ld.shared.f32 	%f91, [%r12+3328];
	fma.rn.f32 	%f92, %f90, %f91, %f89;
	ld.shared.f32 	%f93, [%r7+108];
	ld.shared.f32 	%f94, [%r12+3456];
	fma.rn.f32 	%f95, %f93, %f94, %f92;
	ld.shared.f32 	%f96, [%r7+112];
	ld.shared.f32 	%f97, [%r12+3584];
	fma.rn.f32 	%f98, %f96, %f97, %f95;
	ld.shared.f32 	%f99, [%r7+116];
	ld.shared.f32 	%f100, [%r12+3712];
	fma.rn.f32 	%f101, %f99, %f100, %f98;
	ld.shared.f32 	%f102, [%r7+120];
	ld.shared.f32 	%f103, [%r12+3840];
	fma.rn.f32 	%f104, %f102, %f103, %f101;
	ld.shared.f32 	%f105, [%r7+124];
	ld.shared.f32 	%f106, [%r12+3968];
	fma.rn.f32 	%f112, %f105, %f106, %f104;
	bar.sync 	0;
	add.s32 	%r47, %r47, 1;
	setp.ne.s32 	%p8, %r47, 0;
	add.s32 	%r46, %r46, %r15;
	add.s32 	%r45, %r45, 32;
	add.s32 	%r44, %r44, 32;
	@%p8 bra 	$L__BB0_2;
$L__BB0_7:
	setp.ge.u32 	%p9, %r2, %r24;
	setp.ge.u32 	%p10, %r5, %r25;
	or.pred  	%p11, %p9, %p10;
	@%p11 bra 	$L__BB0_9;
	cvta.to.global.u64 	%rd15, %rd4;
	mul.wide.u32 	%rd16, %r2, 4;
	add.s64 	%rd17, %rd15, %rd16;
	ld.global.nc.f32 	%f107, [%rd17];
	mul.f32 	%f108, %f112, %f107;
	mad.lo.s32 	%r43, %r25, %r2, %r5;
	cvta.to.global.u64 	%rd18, %rd6;
	mul.wide.u32 	%rd19, %r43, 4;
	add.s64 	%rd20, %rd18, %rd19;
	st.global.f32 	[%rd20], %f108;
$L__BB0_9:
	ret;

}
	// .globl	dequant_quat_matmul_tiled2x2_f32
.visible .entry dequant_quat_matmul_tiled2x2_f32(
	.param .u64 .ptr .align 1 dequant_quat_matmul_tiled2x2_f32_param_0,
	.param .u64 .ptr .align 1 dequant_quat_matmul_tiled2x2_f32_param_1,
	.param .u64 .ptr .align 1 dequant_quat_matmul_tiled2x2_f32_param_2,
	.param .u64 .ptr .align 1 dequant_quat_matmul_tiled2x2_f32_param_3,
	.param .u32 dequant_quat_matmul_tiled2x2_f32_param_4,
	.param .u32 dequant_quat_matmul_tiled2x2_f32_param_5,
	.param .u32 dequant_quat_matmul_tiled2x2_f32_param_6,
	.param .u32 dequant_quat_matmul_tiled2x2_f32_param_7
)
{
	.reg .pred 	%p<21>;
	.reg .b16 	%rs<2>;
	.reg .b32 	%r<73>;
	.reg .b32 	%f<163>;
	.reg .b64 	%rd<27>;
	// demoted variable
	.shared .align 4 .b8 _ZZ32dequant_quat_matmul_tiled2x2_f32E2As[4096];
	// demoted variable
	.shared .align 4 .b8 _ZZ32dequant_quat_matmul_tiled2x2_f32E2Bs[4096];
	ld.param.u64 	%rd7, [dequant_quat_matmul_tiled2x2_f32_param_2];
	ld.param.u64 	%rd8, [dequant_quat_matmul_tiled2x2_f32_param_3];
	ld.param.u32 	%r37, [dequant_quat_matmul_tiled2x2_f32_param_4];
	ld.param.u32 	%r38, [dequant_quat_matmul_tiled2x2_f32_param_5];
	ld.param.u32 	%r39, [dequant_quat_matmul_tiled2x2_f32_param_6];
	ld.param.u32 	%r40, [dequant_quat_matmul_tiled2x2_f32_param_7];
	cvta.to.global.u64 	%rd1, %rd8;
	mov.u32 	%r41, %ctaid.y;
	shl.b32 	%r1, %r41, 6;
	mov.u32 	%r42, %tid.y;
	shl.b32 	%r2, %r42, 1;
	add.s32 	%r3, %r1, %r2;
	mov.u32 	%r43, %ctaid.x;
	shl.b32 	%r4, %r43, 6;
	mov.u32 	%r5, %tid.x;
	shl.b32 	%r6, %r5, 1;
	add.s32 	%r7, %r4, %r6;
	shl.b32 	%r8, %r42, 5;
	add.s32 	%r9, %r39, 15;
	setp.lt.u32 	%p1, %r9, 16;
	mov.f32 	%f159, 0f00000000;
	mov.f32 	%f160, %f159;
	mov.f32 	%f161, %f159;
	mov.f32 	%f162, %f159;
	@%p1 bra 	$L__BB1_7;
	add.s32 	%r44, %r8, %r5;
	shr.u32 	%r45, %r44, 4;
	and.b32  	%r68, %r5, 15;
	add.s32 	%r11, %r45, %r1;
	shl.b32 	%r46, %r45, 6;
	mov.u32 	%r47, _ZZ32dequant_quat_matmul_tiled2x2_f32E2As;
	add.s32 	%r48, %r47, %r46;
	shl.b32 	%r49, %r5, 2;
	and.b32  	%r50, %r49, 60;
	add.s32 	%r12, %r48, %r50;
	and.b32  	%r13, %r6, 6;
	shr.u32 	%r70, %r44, 6;
	and.b32  	%r51, %r44, 63;
	add.s32 	%r15, %r51, %r4;
	shl.b32 	%r52, %r70, 8;
	mov.u32 	%r53, _ZZ32dequant_quat_matmul_tiled2x2_f32E2Bs;
	add.s32 	%r54, %r53, %r52;
	shl.b32 	%r55, %r44, 2;
	and.b32  	%r56, %r55, 252;
	add.s32 	%r16, %r54, %r56;
	shl.b32 	%r57, %r2, 6;
	add.s32 	%r17, %r47, %r57;
	shl.b32 	%r58, %r6, 2;
	add.s32 	%r18, %r53, %r58;
	shr.u32 	%r59, %r9, 4;
	neg.s32 	%r72, %r59;
	mad.lo.s32 	%r60, %r38, %r70, %r4;
	add.s32 	%r71, %r60, %r51;
	shl.b32 	%r21, %r38, 4;
	shr.u32 	%r61, %r68, 2;
	mad.lo.s32 	%r69, %r40, %r11, %r61;
	cvta.to.global.u64 	%rd2, %rd7;
	mov.f32 	%f159, 0f00000000;
	mov.u64 	%rd14, QUAT_LUT;
$L__BB1_2:
	setp.ge.u32 	%p2, %r11, %r37;
	setp.ge.u32 	%p3, %r68, %r39;
	mov.f32 	%f157, 0f00000000;
	or.pred  	%p4, %p2, %p3;
	@%p4 bra 	$L__BB1_4;
	ld.param.u64 	%rd25, [dequant_quat_matmul_tiled2x2_f32_param_0];
	cvt.u64.u32 	%rd9, %r69;
	cvta.to.global.u64 	%rd10, %rd25;
	add.s64 	%rd11, %rd10, %rd9;
	ld.global.nc.u8 	%rs1, [%rd11];
	cvt.u32.u8 	%r62, %rs1;
	shr.u32 	%r63, %r62, %r13;
	shl.b32 	%r64, %r63, 2;
	cvt.u64.u32 	%rd12, %r64;
	and.b64  	%rd13, %rd12, 12;
	add.s64 	%rd15, %rd14, %rd13;
	ld.const.f32 	%f157, [%rd15];
$L__BB1_4:
	setp.ge.u32 	%p5, %r15, %r38;
	st.shared.f32 	[%r12], %f157;
	setp.ge.u32 	%p6, %r70, %r39;
	mov.f32 	%f158, 0f00000000;
	or.pred  	%p7, %p6, %p5;
	@%p7 bra 	$L__BB1_6;
	mul.wide.u32 	%rd16, %r71, 4;
	add.s64 	%rd17, %rd2, %rd16;
	ld.global.nc.f32 	%f158, [%rd17];
$L__BB1_6:
	st.shared.f32 	[%r16], %f158;
	bar.sync 	0;
	ld.shared.f32 	%f21, [%r17];
	ld.shared.f32 	%f22, [%r17+64];
	ld.shared.f32 	%f23, [%r18];
	ld.shared.f32 	%f24, [%r18+4];
	fma.rn.f32 	%f25, %f21, %f23, %f159;
	fma.rn.f32 	%f26, %f21, %f24, %f160;
	fma.rn.f32 	%f27, %f22, %f23, %f161;
	fma.rn.f32 	%f28, %f22, %f24, %f162;
	ld.shared.f32 	%f29, [%r17+4];
	ld.shared.f32 	%f30, [%r17+68];
	ld.shared.f32 	%f31, [%r18+256];
	ld.shared.f32 	%f32, [%r18+260];
	fma.rn.f32 	%f33, %f29, %f31, %f25;
	fma.rn.f32 	%f34, %f29, %f32, %f26;
	fma.rn.f32 	%f35, %f30, %f31, %f27;
	fma.rn.f32 	%f36, %f30, %f32, %f28;
	ld.shared.f32 	%f37, [%r17+8];
	ld.shared.f32 	%f38, [%r17+72];
	ld.shared.f32 	%f39, [%r18+512];
	ld.shared.f32 	%f40, [%r18+516];
	fma.rn.f32 	%f41, %f37, %f39, %f33;
	fma.rn.f32 	%f42, %f37, %f40, %f34;
	fma.rn.f32 	%f43, %f38, %f39, %f35;
	fma.rn.f32 	%f44, %f38, %f40, %f36;
	ld.shared.f32 	%f45, [%r17+12];
	ld.shared.f32 	%f46, [%r17+76];
	ld.shared.f32 	%f47, [%r18+768];
	ld.shared.f32 	%f48, [%r18+772];
	fma.rn.f32 	%f49, %f45, %f47, %f41;
	fma.rn.f32 	%f50, %f45, %f48, %f42;
	fma.rn.f32 	%f51, %f46, %f47, %f43;
	fma.rn.f32 	%f52, %f46, %f48, %f44;
	ld.shared.f32 	%f53, [%r17+16];
	ld.shared.f32 	%f54, [%r17+80];
	ld.shared.f32 	%f55, [%r18+1024];
	ld.shared.f32 	%f56, [%r18+1028];
	fma.rn.f32 	%f57, %f53, %f55, %f49;
	fma.rn.f32 	%f58, %f53, %f56, %f50;
	fma.rn.f32 	%f59, %f54, %f55, %f51;
	fma.rn.f32 	%f60, %f54, %f56, %f52;
	ld.shared.f32 	%f61, [%r17+20];
	ld.shared.f32 	%f62, [%r17+84];
	ld.shared.f32 	%f63, [%r18+1280];
	ld.shared.f32 	%f64, [%r18+1284];
	fma.rn.f32 	%f65, %f61, %f63, %f57;
	fma.rn.f32 	%f66, %f61, %f64, %f58;
	fma.rn.f32 	%f67, %f62, %f63, %f59;
	fma.rn.f32 	%f68, %f62, %f64, %f60;
	ld.shared.f32 	%f69, [%r17+24];
	ld.shared.f32 	%f70, [%r17+88];
	ld.shared.f32 	%f71, [%r18+1536];
	ld.shared.f32 	%f72, [%r18+1540];
	fma.rn.f32 	%f73, %f69, %f71, %f65;
	fma.rn.f32 	%f74, %f69, %f72, %f66;
	fma.rn.f32 	%f75, %f70, %f71, %f67;
	fma.rn.f32 	%f76, %f70, %f72, %f68;
	ld.shared.f32 	%f77, [%r17+28];
	ld.shared.f32 	%f78, [%r17+92];
	ld.shared.f32 	%f79, [%r18+1792];
	ld.shared.f32 	%f80, [%r18+1796];
	fma.rn.f32 	%f81, %f77, %f79, %f73;
	fma.rn.f32 	%f82, %f77, %f80, %f74;
	fma.rn.f32 	%f83, %f78, %f79, %f75;
	fma.rn.f32 	%f84, %f78, %f80, %f76;
	ld.shared.f32 	%f85, [%r17+32];
	ld.shared.f32 	%f86, [%r17+96];
	ld.shared.f32 	%f87, [%r18+2048];
	ld.shared.f32 	%f88, [%r18+2052];
	fma.rn.f32 	%f89, %f85, %f87, %f81;
	fma.rn.f32 	%f90, %f85, %f88, %f82;
	fma.rn.f32 	%f91, %f86, %f87, %f83;
	fma.rn.f32 	%f92, %f86, %f88, %f84;
	ld.shared.f32 	%f93, [%r17+36];
	ld.shared.f32 	%f94, [%r17+100];
	ld.shared.f32 	%f95, [%r18+2304];
	ld.shared.f32 	%f96, [%r18+2308];
	fma.rn.f32 	%f97, %f93, %f95, %f89;
	fma.rn.f32 	%f98, %f93, %f96, %f90;
	fma.rn.f32 	%f99, %f94, %f95, %f91;
	fma.rn.f32 	%f100, %f94, %f96, %f92;
	ld.shared.f32 	%f101, [%r17+40];
	ld.shared.f32 	%f102, [%r17+104];
	ld.shared.f32 	%f103, [%r18+2560];
	ld.shared.f32 	%f104, [%r18+2564];
	fma.rn.f32 	%f105, %f101, %f103, %f97;
	fma.rn.f32 	%f106, %f101, %f104, %f98;
	fma.rn.f32 	%f107, %f102, %f103, %f99;
	fma.rn.f32 	%f108, %f102, %f104, %f100;
	ld.shared.f32 	%f109, [%r17+44];
	ld.shared.f32 	%f110, [%r17+108];
	ld.shared.f32 	%f111, [%r18+2816];
	ld.shared.f32 	%f112, [%r18+2820];
	fma.rn.f32 	%f113, %f109, %f111, %f105;
	fma.rn.f32 	%f114, %f109, %f112, %f106;
	fma.rn.f32 	%f115, %f110, %f111, %f107;
	fma.rn.f32 	%f116, %f110, %f112, %f108;
	ld.shared.f32 	%f117, [%r17+48];
	ld.shared.f32 	%f118, [%r17+112];
	ld.shared.f32 	%f119, [%r18+3072];
	ld.shared.f32 	%f120, [%r18+3076];
	fma.rn.f32 	%f121, %f117, %f119, %f113;
	fma.rn.f32 	%f122, %f117, %f120, %f114;
	fma.rn.f32 	%f123, %f118, %f119, %f115;
	fma.rn.f32 	%f124, %f118, %f120, %f116;
	ld.shared.f32 	%f125, [%r17+52];
	ld.shared.f32 	%f126, [%r17+116];
	ld.shared.f32 	%f127, [%r18+3328];
	ld.shared.f32 	%f128, [%r18+3332];
	fma.rn.f32 	%f129, %f125, %f127, %f121;
	fma.rn.f32 	%f130, %f125, %f128, %f122;
	fma.rn.f32 	%f131, %f126, %f127, %f123;
	fma.rn.f32 	%f132, %f126, %f128, %f124;
	ld.shared.f32 	%f133, [%r17+56];
	ld.shared.f32 	%f134, [%r17+120];
	ld.shared.f32 	%f135, [%r18+3584];
	ld.shared.f32 	%f136, [%r18+3588];
	fma.rn.f32 	%f137, %f133, %f135, %f129;
	fma.rn.f32 	%f138, %f133, %f136, %f130;
	fma.rn.f32 	%f139, %f134, %f135, %f131;
	fma.rn.f32 	%f140, %f134, %f136, %f132;
	ld.shared.f32 	%f141, [%r17+60];
	ld.shared.f32 	%f142, [%r17+124];
	ld.shared.f32 	%f143, [%r18+3840];
	ld.shared.f32 	%f144, [%r18+3844];
	fma.rn.f32 	%f159, %f141, %f143, %f137;
	fma.rn.f32 	%f160, %f141, %f144, %f138;
	fma.rn.f32 	%f161, %f142, %f143, %f139;
	fma.rn.f32 	%f162, %f142, %f144, %f140;
	bar.sync 	0;
	add.s32 	%r72, %r72, 1;
	setp.ne.s32 	%p8, %r72, 0;
	add.s32 	%r71, %r71, %r21;
	add.s32 	%r70, %r70, 16;
	add.s32 	%r69, %r69, 4;
	add.s32 	%r68, %r68, 16;
	@%p8 bra 	$L__BB1_2;
$L__BB1_7:
	ld.param.u64 	%rd26, [dequant_quat_matmul_tiled2x2_f32_param_1];
	setp.ge.u32 	%p9, %r3, %r37;
	cvta.to.global.u64 	%rd18, %rd26;
	mul.wide.u32 	%rd19, %r3, 4;
	add.s64 	%rd3, %rd18, %rd19;
	mul.lo.s32 	%r33, %r3, %r38;
	setp.ge.u32 	%p10, %r7, %r38;
	add.s32 	%r65, %r7, %r33;
	mul.wide.u32 	%rd20, %r65, 4;
	add.s64 	%rd4, %rd1, %rd20;
	or.pred  	%p11, %p9, %p10;
	@%p11 bra 	$L__BB1_9;
	ld.global.nc.f32 	%f145, [%rd3];
	mul.f32 	%f146, %f159, %f145;
	st.global.f32 	[%rd4], %f146;
$L__BB1_9:
	setp.ge.u32 	%p12, %r3, %r37;
	add.s32 	%r34, %r7, 1;
	setp.ge.u32 	%p13, %r34, %r38;
	or.pred  	%p14, %p12, %p13;
	@%p14 bra 	$L__BB1_11;
	ld.global.nc.f32 	%f147, [%rd3];
	mul.f32 	%f148, %f160, %f147;
	st.global.f32 	[%rd4+4], %f148;
$L__BB1_11:
	setp.ge.u32 	%p15, %r7, %r38;
	add.s32 	%r35, %r3, 1;
	setp.ge.u32 	%p16, %r35, %r37;
	add.s32 	%r36, %r33, %r38;
	or.pred  	%p17, %p16, %p15;
	@%p17 bra 	$L__BB1_13;
	ld.global.nc.f32 	%f149, [%rd3+4];
	mul.f32 	%f150, %f161, %f149;
	add.s32 	%r66, %r7, %r36;
	mul.wide.u32 	%rd21, %r66, 4;
	add.s64 	%rd22, %rd1, %rd21;
	st.global.f32 	[%rd22], %f150;
$L__BB1_13:
	setp.ge.u32 	%p18, %r35, %r37;
	setp.ge.u32 	%p19, %r34, %r38;
	or.pred  	%p20, %p18, %p19;
	@%p20 bra 	$L__BB1_15;
	ld.global.nc.f32 	%f151, [%rd3+4];
	mul.f32 	%f152, %f162, %f151;
	add.s32 	%r67, %r34, %r36;
	mul.wide.u32 	%rd23, %r67, 4;
	add.s64 	%rd24, %rd1, %rd23;
	st.global.f32 	[%rd24], %f152;
$L__BB1_15:
	ret;

}
	// .globl	dequant_quat_matmul_bias_relu_f32
.visible .entry dequant_quat_matmul_bias_relu_f32(
	.param .u64 .ptr .align 1 dequant_quat_matmul_bias_relu_f32_param_0,
	.param .u64 .ptr .align 1 dequant_quat_matmul_bias_relu_f32_param_1,
	.param .u64 .ptr .align 1 dequant_quat_matmul_bias_relu_f32_param_2,
	.param .u64 .ptr .align 1 dequant_quat_matmul_bias_relu_f32_param_3,
	.param .u64 .ptr .align 1 dequant_quat_matmul_bias_relu_f32_param_4,
	.param .u32 dequant_quat_matmul_bias_relu_f32_param_5,
	.param .u32 dequant_quat_matmul_bias_relu_f32_param_6,
	.param .u32 dequant_quat_matmul_bias_relu_f32_param_7,
	.param .u32 dequant_quat_matmul_bias_relu_f32_param_8
)
{
	.reg .pred 	%p<12>;
	.reg .b16 	%rs<2>;
	.reg .b32 	%r<48>;
	.reg .b32 	%f<115>;
	.reg .b64 	%rd<25>;
	// demoted variable
	.shared .align 4 .b8 _ZZ33dequant_quat_matmul_bias_relu_f32E2As[4096];
	// demoted variable
	.shared .align 4 .b8 _ZZ33dequant_quat_matmul_bias_relu_f32E2Bs[4096];
	ld.param.u64 	%rd3, [dequant_quat_matmul_bias_relu_f32_param_0];
	ld.param.u64 	%rd4, [dequant_quat_matmul_bias_relu_f32_param_1];
	ld.param.u64 	%rd5, [dequant_quat_matmul_bias_relu_f32_param_2];
	ld.param.u64 	%rd6, [dequant_quat_matmul_bias_relu_f32_param_3];
	ld.param.u64 	%rd7, [dequant_quat_matmul_bias_relu_f32_param_4];
	ld.param.u32 	%r24, [dequant_quat_matmul_bias_relu_f32_param_5];
	ld.param.u32 	%r25, [dequant_quat_matmul_bias_relu_f32_param_6];
	ld.param.u32 	%r26, [dequant_quat_matmul_bias_relu_f32_param_7];
	ld.param.u32 	%r27, [dequant_quat_matmul_bias_relu_f32_param_8];
	mov.u32 	%r28, %ctaid.y;
	shl.b32 	%r29, %r28, 5;
	mov.u32 	%r45, %tid.y;
	add.s32 	%r2, %r29, %r45;
	mov.u32 	%r30, %ctaid.x;
	shl.b32 	%r3, %r30, 5;
	mov.u32 	%r44, %tid.x;
	add.s32 	%r5, %r3, %r44;
	add.s32 	%r6, %r26, 31;
	setp.lt.u32 	%p1, %r6, 32;
	mov.f32 	%f114, 0f00000000;
	@%p1 bra 	$L__BB2_7;
	shl.b32 	%r31, %r45, 7;
	mov.u32 	%r32, _ZZ33dequant_quat_matmul_bias_relu_f32E2As;
	add.s32 	%r7, %r32, %r31;
	shl.b32 	%r33, %r44, 2;
	add.s32 	%r8, %r7, %r33;
	mul.lo.s32 	%r9, %r27, %r2;
	shl.b32 	%r34, %r44, 1;
	and.b32  	%r10, %r34, 6;
	mov.u32 	%r35, _ZZ33dequant_quat_matmul_bias_relu_f32E2Bs;
	add.s32 	%r12, %r35, %r33;
	add.s32 	%r11, %r12, %r31;
	shr.u32 	%r36, %r6, 5;
	neg.s32 	%r47, %r36;
	mad.lo.s32 	%r37, %r45, %r25, %r44;
	add.s32 	%r46, %r37, %r3;
	shl.b32 	%r15, %r25, 5;
	cvta.to.global.u64 	%rd1, %rd3;
	cvta.to.global.u64 	%rd2, %rd5;
	mov.f32 	%f114, 0f00000000;
	mov.u64 	%rd12, QUAT_LUT;
$L__BB2_2:
	setp.ge.u32 	%p2, %r2, %r24;
	setp.ge.u32 	%p3, %r44, %r26;
	mov.f32 	%f112, 0f00000000;
	or.pred  	%p4, %p2, %p3;
	@%p4 bra 	$L__BB2_4;
	shr.u32 	%r38, %r44, 2;
	add.s32 	%r39, %r38, %r9;
	cvt.u64.u32 	%rd8, %r39;
	add.s64 	%rd9, %rd1, %rd8;
	ld.global.nc.u8 	%rs1, [%rd9];
	cvt.u32.u8 	%r40, %rs1;
	shr.u32 	%r41, %r40, %r10;
	shl.b32 	%r42, %r41, 2;
	cvt.u64.u32 	%rd10, %r42;
	and.b64  	%rd11, %rd10, 12;
	add.s64 	%rd13, %rd12, %rd11;
	ld.const.f32 	%f112, [%rd13];
$L__BB2_4:
	setp.ge.u32 	%p5, %r5, %r25;
	st.shared.f32 	[%r8], %f112;
	setp.ge.u32 	%p6, %r45, %r26;
	mov.f32 	%f113, 0f00000000;
	or.pred  	%p7, %p5, %p6;
	@%p7 bra 	$L__BB2_6;
	mul.wide.u32 	%rd14, %r46, 4;
	add.s64 	%rd15, %rd2, %rd14;
	ld.global.nc.f32 	%f113, [%rd15];
$L__BB2_6:
	st.shared.f32 	[%r11], %f113;
	bar.sync 	0;
	ld.shared.f32 	%f12, [%r7];
	ld.shared.f32 	%f13, [%r12];
	fma.rn.f32 	%f14, %f12, %f13, %f114;
	ld.shared.f32 	%f15, [%r7+4];
	ld.shared.f32 	%f16, [%r12+128];
	fma.rn.f32 	%f17, %f15, %f16, %f14;
	ld.shared.f32 	%f18, [%r7+8];
	ld.shared.f32 	%f19, [%r12+256];
	fma.rn.f32 	%f20, %f18, %f19, %f17;
	ld.shared.f32 	%f21, [%r7+12];
	ld.shared.f32 	%f22, [%r12+384];
	fma.rn.f32 	%f23, %f21, %f22, %f20;
	ld.shared.f32 	%f24, [%r7+16];
	ld.shared.f32 	%f25, [%r12+512];
	fma.rn.f32 	%f26, %f24, %f25, %f23;
	ld.shared.f32 	%f27, [%r7+20];
	ld.shared.f32 	%f28, [%r12+640];
	fma.rn.f32 	%f29, %f27, %f28, %f26;
	ld.shared.f32 	%f30, [%r7+24];
	ld.shared.f32 	%f31, [%r12+768];
	fma.rn.f32 	%f32, %f30, %f31, %f29;
	ld.shared.f32 	%f33, [%r7+28];
	ld.shared.f32 	%f34, [%r12+896];
	fma.rn.f32 	%f35, %f33, %f34, %f32;
	ld.shared.f32 	%f36, [%r7+32];
	ld.shared.f32 	%f37, [%r12+1024];
	fma.rn.f32 	%f38, %f36, %f37, %f35;
	ld.shared.f32 	%f39, [%r7+36];
	ld.shared.f32 	%f40, [%r12+1152];
	fma.rn.f32 	%f41, %f39, %f40, %f38;
	ld.shared.f32 	%f42, [%r7+40];
	ld.shared.f32 	%f43, [%r12+1280];
	fma.rn.f32 	%f44, %f42, %f43, %f41;
	ld.shared.f32 	%f45, [%r7+44];
	ld.shared.f32 	%f46, [%r12+1408];
	fma.rn.f32 	%f47, %f45, %f46, %f44;
	ld.shared.f32 	%f48, [%r7+48];
	ld.shared.f32 	%f49, [%r12+1536];
	fma.rn.f32 	%f50, %f48, %f49, %f47;
	ld.shared.f32 	%f51, [%r7+52];
	ld.shared.f32 	%f52, [%r12+1664];
	fma.rn.f32 	%f53, %f51, %f52, %f50;
	ld.shared.f32 	%f54, [%r7+56];
	ld.shared.f32 	%f55, [%r12+1792];
	fma.rn.f32 	%f56, %f54, %f55, %f53;
	ld.shared.f32 	%f57, [%r7+60];
	ld.shared.f32 	%f58, [%r12+1920];
	fma.rn.f32 	%f59, %f57, %f58, %f56;
	ld.shared.f32 	%f60, [%r7+64];
	ld.shared.f32 	%f61, [%r12+2048];
	fma.rn.f32 	%f62, %f60, %f61, %f59;
	ld.shared.f32 	%f63, [%r7+68];
	ld.shared.f32 	%f64, [%r12+2176];
	fma.rn.f32 	%f65, %f63, %f64, %f62;
	ld.shared.f32 	%f66, [%r7+72];
	ld.shared.f32 	%f67, [%r12+2304];
	fma.rn.f32 	%f68, %f66, %f67, %f65;
	ld.shared.f32 	%f69, [%r7+76];
	ld.shared.f32 	%f70, [%r12+2432];
	fma.rn.f32 	%f71, %f69, %f70, %f68;
	ld.shared.f32 	%f72, [%r7+80];
	ld.shared.f32 	%f73, [%r12+2560];
	fma.rn.f32 	%f74, %f72, %f73, %f71;
	ld.shared.f32 	%f75, [%r7+84];
	ld.shared.f32 	%f76, [%r12+2688];
	fma.rn.f32 	%f77, %f75, %f76, %f74;
	ld.shared.f32 	%f78, [%r7+88];
	ld.shared.f32 	%f79, [%r12+2816];
	fma.rn.f32 	%f80, %f78, %f79, %f77;
	ld.shared.f32 	%f81, [%r7+92];
	ld.shared.f32 	%f82, [%r12+2944];
	fma.rn.f32 	%f83, %f81, %f82, %f80;
	ld.shared.f32 	%f84, [%r7+96];
	ld.shared.f32 	%f85, [%r12+3072];
	fma.rn.f32 	%f86, %f84, %f85, %f83;
	ld.shared.f32 	%f87, [%r7+100];
	ld.shared.f32 	%f88, [%r12+3200];
	fma.rn.f32 	%f89, %f87, %f88, %f86;
	ld.shared.f32 	%f90, [%r7+104];
	ld.shared.f32 	%f91, [%r12+3328];
	fma.rn.f32 	%f92, %f90, %f91, %f89;
	ld.shared.f32 	%f93, [%r7+108];
	ld.shared.f32 	%f94, [%r12+3456];
	fma.rn.f32 	%f95, %f93, %f94, %f92;
	ld.shared.f32 	%f96, [%r7+112];
	ld.shared.f32 	%f97, [%r12+3584];
	fma.rn.f32 	%f98, %f96, %f97, %f95;
	ld.shared.f32 	%f99, [%r7+116];
	ld.shared.f32 	%f100, [%r12+3712];
	fma.rn.f32 	%f101, %f99, %f100, %f98;
	ld.shared.f32 	%f102, [%r7+120];
	ld.shared.f32 	%f103, [%r12+3840];
	fma.rn.f32 	%f104, %f102, %f103, %f101;
	ld.shared.f32 	%f105, [%r7+124];
	ld.shared.f32 	%f106, [%r12+3968];
	fma.rn.f32 	%f114, %f105, %f106, %f104;
	bar.sync 	0;
	add.s32 	%r47, %r47, 1;
	setp.ne.s32 	%p8, %r47, 0;
	add.s32 	%r46, %r46, %r15;
	add.s32 	%r45, %r45, 32;
	add.s32 	%r44, %r44, 32;
	@%p8 bra 	$L__BB2_2;
$L__BB2_7:
	setp.ge.u32 	%p9, %r2, %r24;
	setp.ge.u32 	%p10, %r5, %r25;
	or.pred  	%p11, %p9, %p10;
	@%p11 bra 	$L__BB2_9;
	cvta.to.global.u64 	%rd16, %rd4;
	mul.wide.u32 	%rd17, %r2, 4;
	add.s64 	%rd18, %rd16, %rd17;
	ld.global.nc.f32 	%f107, [%rd18];
	cvta.to.global.u64 	%rd19, %rd6;
	mul.wide.u32 	%rd20, %r5, 4;
	add.s64 	%rd21, %rd19, %rd20;
	ld.global.nc.f32 	%f108, [%rd21];
	fma.rn.f32 	%f109, %f114, %f107, %f108;
	max.f32 	%f110, %f109, 0f00000000;
	mad.lo.s32 	%r43, %r25, %r2, %r5;
	cvta.to.global.u64 	%rd22, %rd7;
	mul.wide.u32 	%rd23, %r43, 4;
	add.s64 	%rd24, %rd22, %rd23;
	st.global.f32 	[%rd24], %f110;
$L__BB2_9:
	ret;

}


// ===== COMPILED SASS (sm_100) =====

	.target	sm_100

	.elftype	@"ET_EXEC"


//--------------------- .note.nv.tkinfo           --------------------------
	.section	.note.nv.tkinfo,"",@"SHT_NOTE"
	.sectionflags	@"SHF_NOTE_NV_TKINFO"
	.tkinfo
        /*0018*/ 	.word	0x00000002
        /*0030*/ 	.string	""
        /*0030*/ 	.string	"ptxas"
        /*0030*/ 	.string	"Cuda compilation tools, release 13.0, V13.0.88"
        /*0030*/ 	.string	"Build cuda_13.0.r13.0/compiler.36424714_0"
        /*0030*/ 	.string	"-arch sm_100 -m 64 "



//--------------------- .note.nv.cuinfo           --------------------------
	.section	.note.nv.cuinfo,"",@"SHT_NOTE"
	.sectionflags	@"SHF_NOTE_NV_CUINFO"
        /*0018*/ 	.short	0x0002
        /*001a*/ 	.short	0x0064
        /*001c*/ 	.short	0x0082
	.zero		2


//--------------------- .nv.info                  --------------------------
	.section	.nv.info,"",@"SHT_CUDA_INFO"
	.align	4


	//----- nvinfo : EIATTR_REGCOUNT
	.align		4
        /*0000*/ 	.byte	0x04, 0x2f
        /*0002*/ 	.short	(.L_2 - .L_1)
	.align		4
.L_1:
        /*0004*/ 	.word	index@(dequant_quat_matmul_f32)
        /*0008*/ 	.word	0x00000020


	//----- nvinfo : EIATTR_FRAME_SIZE
	.align		4
.L_2:
        /*000c*/ 	.byte	0x04, 0x11
        /*000e*/ 	.short	(.L_4 - .L_3)
	.align		4
.L_3:
        /*0010*/ 	.word	index@(dequant_quat_matmul_f32)
        /*0014*/ 	.word	0x00000000


	//----- nvinfo : EIATTR_REGCOUNT
	.align		4
.L_4:
        /*0018*/ 	.byte	0x04, 0x2f
        /*001a*/ 	.short	(.L_6 - .L_5)
	.align		4
.L_5:
        /*001c*/ 	.word	index@(dequant_quat_matmul_tiled2x2_f32)
        /*0020*/ 	.word	0x00000020


	//----- nvinfo : EIATTR_FRAME_SIZE
	.align		4
.L_6:
        /*0024*/ 	.byte	0x04, 0x11
        /*0026*/ 	.short	(.L_8 - .L_7)
	.align		4
.L_7:
        /*0028*/ 	.word	index@(dequant_quat_matmul_tiled2x2_f32)
        /*002c*/ 	.word	0x00000000


	//----- nvinfo : EIATTR_REGCOUNT
	.align		4
.L_8:
        /*0030*/ 	.byte	0x04, 0x2f
        /*0032*/ 	.short	(.L_10 - .L_9)
	.align		4
.L_9:
        /*0034*/ 	.word	index@(dequant_quat_matmul_bias_relu_f32)
        /*0038*/ 	.word	0x00000020


	//----- nvinfo : EIATTR_FRAME_SIZE
	.align		4
.L_10:
        /*003c*/ 	.byte	0x04, 0x11
        /*003e*/ 	.short	(.L_12 - .L_11)
	.align		4
.L_11:
        /*0040*/ 	.word	index@(dequant_quat_matmul_bias_relu_f32)
        /*0044*/ 	.word	0x00000000


	//----- nvinfo : EIATTR_MIN_STACK_SIZE
	.align		4
.L_12:
        /*0048*/ 	.byte	0x04, 0x12
        /*004a*/ 	.short	(.L_14 - .L_13)
	.align		4
.L_13:
        /*004c*/ 	.word	index@(dequant_quat_matmul_bias_relu_f32)
        /*0050*/ 	.word	0x00000000


	//----- nvinfo : EIATTR_MIN_STACK_SIZE
	.align		4
.L_14:
        /*0054*/ 	.byte	0x04, 0x12
        /*0056*/ 	.short	(.L_16 - .L_15)
	.align		4
.L_15:
        /*0058*/ 	.word	index@(dequant_quat_matmul_tiled2x2_f32)
        /*005c*/ 	.word	0x00000000


	//----- nvinfo : EIATTR_MIN_STACK_SIZE
	.align		4
.L_16:
        /*0060*/ 	.byte	0x04, 0x12
        /*0062*/ 	.short	(.L_18 - .L_17)
	.align		4
.L_17:
        /*0064*/ 	.word	index@(dequant_quat_matmul_f32)
        /*0068*/ 	.word	0x00000000
.L_18:


//--------------------- .nv.compat                --------------------------
	.section	.nv.compat,"",@"SHT_CUDA_COMPAT_INFO"
	.align	4
        /*0000*/ 	.byte	0x02, 0x09, 0x00, 0x00, 0x02, 0x02, 0x01, 0x00, 0x02, 0x05, 0x05, 0x00, 0x03, 0x07, 0x01, 0x01
        /*0010*/ 	.byte	0x02, 0x03, 0x00, 0x00, 0x02, 0x06, 0x01, 0x00, 0x04, 0x0b, 0x08, 0x00, 0x09, 0x00, 0x00, 0x00
        /*0020*/ 	.byte	0x00, 0x00, 0x00, 0x00


//--------------------- .nv.info.dequant_quat_matmul_bias_relu_f32 --------------------------
	.section	.nv.info.dequant_quat_matmul_bias_relu_f32,"",@"SHT_CUDA_INFO"
	.sectionflags	@""
	.align	4


	//----- nvinfo : EIATTR_CUDA_API_VERSION
	.align		4
        /*0000*/ 	.byte	0x04, 0x37
        /*0002*/ 	.short	(.L_20 - .L_19)
.L_19:
        /*0004*/ 	.word	0x00000082


	//----- nvinfo : EIATTR_KPARAM_INFO
	.align		4
.L_20:
        /*0008*/ 	.byte	0x04, 0x17
        /*000a*/ 	.short	(.L_22 - .L_21)
.L_21:
        /*000c*/ 	.word	0x00000000
        /*0010*/ 	.short	0x0008
        /*0012*/ 	.short	0x0034
        /*0014*/ 	.byte	0x00, 0xf0, 0x11, 0x00


	//----- nvinfo : EIATTR_KPARAM_INFO
	.align		4
.L_22:
        /*0018*/ 	.byte	0x04, 0x17
        /*001a*/ 	.short	(.L_24 - .L_23)
.L_23:
        /*001c*/ 	.word	0x00000000
        /*0020*/ 	.short	0x0007
        /*0022*/ 	.short	0x0030
        /*0024*/ 	.byte	0x00, 0xf0, 0x11, 0x00


	//----- nvinfo : EIATTR_KPARAM_INFO
	.align		4
.L_24:
        /*0028*/ 	.byte	0x04, 0x17
        /*002a*/ 	.short	(.L_26 - .L_25)
.L_25:
        /*002c*/ 	.word	0x00000000
        /*0030*/ 	.short	0x0006
        /*0032*/ 	.short	0x002c
        /*0034*/ 	.byte	0x00, 0xf0, 0x11, 0x00


	//----- nvinfo : EIATTR_KPARAM_INFO
	.align		4
.L_26:
        /*0038*/ 	.byte	0x04, 0x17
        /*003a*/ 	.short	(.L_28 - .L_27)
.L_27:
        /*003c*/ 	.word	0x00000000
        /*0040*/ 	.short	0x0005
        /*0042*/ 	.short	0x0028
        /*0044*/ 	.byte	0x00, 0xf0, 0x11, 0x00


	//----- nvinfo : EIATTR_KPARAM_INFO
	.align		4
.L_28:
        /*0048*/ 	.byte	0x04, 0x17
        /*004a*/ 	.short	(.L_30 - .L_29)
.L_29:
        /*004c*/ 	.word	0x00000000
        /*0050*/ 	.short	0x0004
        /*0052*/ 	.short	0x0020
        /*0054*/ 	.byte	0x00, 0xf5, 0x21, 0x00


	//----- nvinfo : EIATTR_KPARAM_INFO
	.align		4
.L_30:
        /*0058*/ 	.byte	0x04, 0x17
        /*005a*/ 	.short	(.L_32 - .L_31)
.L_31:
        /*005c*/ 	.word	0x00000000
        /*0060*/ 	.short	0x0003
        /*0062*/ 	.short	0x0018
        /*0064*/ 	.byte	0x00, 0xf5, 0x21, 0x00


	//----- nvinfo : EIATTR_KPARAM_INFO
	.align		4
.L_32:
        /*0068*/ 	.byte	0x04, 0x17
        /*006a*/ 	.short	(.L_34 - .L_33)
.L_33:
        /*006c*/ 	.word	0x00000000
        /*0070*/ 	.short	0x0002
        /*0072*/ 	.short	0x0010
        /*0074*/ 	.byte	0x00, 0xf5, 0x21, 0x00


	//----- nvinfo : EIATTR_KPARAM_INFO
	.align		4
.L_34:
        /*0078*/ 	.byte	0x04, 0x17
        /*007a*/ 	.short	(.L_36 - .L_35)
.L_35:
        /*007c*/ 	.word	0x00000000
        /*0080*/ 	.short	0x0001
        /*0082*/ 	.short	0x0008
        /*0084*/ 	.byte	0x00, 0xf5, 0x21, 0x00


	//----- nvinfo : EIATTR_KPARAM_INFO
	.align		4
.L_36:
        /*0088*/ 	.byte	0x04, 0x17
        /*008a*/ 	.short	(.L_38 - .L_37)
.L_37:
        /*008c*/ 	.word	0x00000000
        /*0090*/ 	.short	0x0000
        /*0092*/ 	.short	0x0000
        /*0094*/ 	.byte	0x00, 0xf5, 0x21, 0x00


	//----- nvinfo : EIATTR_SPARSE_MMA_MASK
	.align		4
.L_38:
        /*0098*/ 	.byte	0x03, 0x50
        /*009a*/ 	.short	0x0000


	//----- nvinfo : EIATTR_MAXREG_COUNT
	.align		4
        /*009c*/ 	.byte	0x03, 0x1b
        /*009e*/ 	.short	0x00ff


	//----- nvinfo : EIATTR_NUM_BARRIERS
	.align		4
        /*00a0*/ 	.byte	0x02, 0x4c
        /*00a2*/ 	.byte	0x01
	.zero		1


	//----- nvinfo : EIATTR_MERCURY_ISA_VERSION
	.align		4
        /*00a4*/ 	.byte	0x03, 0x5f
        /*00a6*/ 	.short	0x0101


	//----- nvinfo : EIATTR_VRC_CTA_INIT_COUNT
	.align		4
        /*00a8*/ 	.byte	0x02, 0x4a
	.zero		1
	.zero		1


	//----- nvinfo : EIATTR_EXIT_INSTR_OFFSETS
	.align		4
        /*00ac*/ 	.byte	0x04, 0x1c
        /*00ae*/ 	.short	(.L_40 - .L_39)


	//   ....[0]....
.L_39:
        /*00b0*/ 	.word	0x000008a0


	//   ....[1]....
        /*00b4*/ 	.word	0x00000970


	//----- nvinfo : EIATTR_CBANK_PARAM_SIZE
	.align		4
.L_40:
        /*00b8*/ 	.byte	0x03, 0x19
        /*00ba*/ 	.short	0x0038


	//----- nvinfo : EIATTR_PARAM_CBANK
	.align		4
        /*00bc*/ 	.byte	0x04, 0x0a
        /*00be*/ 	.short	(.L_42 - .L_41)
	.align		4
.L_41:
        /*00c0*/ 	.word	index@(.nv.constant0.dequant_quat_matmul_bias_relu_f32)
        /*00c4*/ 	.short	0x0380
        /*00c6*/ 	.short	0x0038


	//----- nvinfo : EIATTR_SW_WAR
	.align		4
.L_42:
        /*00c8*/ 	.byte	0x04, 0x36
        /*00ca*/ 	.short	(.L_44 - .L_43)
.L_43:
        /*00cc*/ 	.word	0x00000008
.L_44:


//--------------------- .nv.info.dequant_quat_matmul_tiled2x2_f32 --------------------------
	.section	.nv.info.dequant_quat_matmul_tiled2x2_f32,"",@"SHT_CUDA_INFO"
	.sectionflags	@""
	.align	4


	//----- nvinfo : EIATTR_CUDA_API_VERSION
	.align		4
        /*0000*/ 	.byte	0x04, 0x37
        /*0002*/ 	.short	(.L_46 - .L_45)
.L_45:
        /*0004*/ 	.word	0x00000082


	//----- nvinfo : EIATTR_KPARAM_INFO
	.align		4
.L_46:
        /*0008*/ 	.byte	0x04, 0x17
        /*000a*/ 	.short	(.L_48 - .L_47)
.L_47:
        /*000c*/ 	.word	0x00000000
        /*0010*/ 	.short	0x0007
        /*0012*/ 	.short	0x002c
        /*0014*/ 	.byte	0x00, 0xf0, 0x11, 0x00


	//----- nvinfo : EIATTR_KPARAM_INFO
	.align		4
.L_48:
        /*0018*/ 	.byte	0x04, 0x17
        /*001a*/ 	.short	(.L_50 - .L_49)
.L_49:
        /*001c*/ 	.word	0x00000000
        /*0020*/ 	.short	0x0006
        /*0022*/ 	.short	0x0028
        /*0024*/ 	.byte	0x00, 0xf0, 0x11, 0x00


	//----- nvinfo : EIATTR_KPARAM_INFO
	.align		4
.L_50:
        /*0028*/ 	.byte	0x04, 0x17
        /*002a*/ 	.short	(.L_52 - .L_51)
.L_51:
        /*002c*/ 	.word	0x00000000
        /*0030*/ 	.short	0x0005
        /*0032*/ 	.short	0x0024
        /*0034*/ 	.byte	0x00, 0xf0, 0x11, 0x00


	//----- nvinfo : EIATTR_KPARAM_INFO
	.align		4
.L_52:
        /*0038*/ 	.byte	0x04, 0x17
        /*003a*/ 	.short	(.L_54 - .L_53)
.L_53:
        /*003c*/ 	.word	0x00000000
        /*0040*/ 	.short	0x0004
        /*0042*/ 	.short	0x0020
        /*0044*/ 	.byte	0x00, 0xf0, 0x11, 0x00


	//----- nvinfo : EIATTR_KPARAM_INFO
	.align		4
.L_54:
        /*0048*/ 	.byte	0x04, 0x17
        /*004a*/ 	.short	(.L_56 - .L_55)
.L_55:
        /*004c*/ 	.word	0x00000000
        /*0050*/ 	.short	0x0003
        /*0052*/ 	.short	0x0018
        /*0054*/ 	.byte	0x00, 0xf5, 0x21, 0x00


	//----- nvinfo : EIATTR_KPARAM_INFO
	.align		4
.L_56:
        /*0058*/ 	.byte	0x04, 0x17
        /*005a*/ 	.short	(.L_58 - .L_57)
.L_57:
        /*005c*/ 	.word	0x00000000
        /*0060*/ 	.short	0x0002
        /*0062*/ 	.short	0x0010
        /*0064*/ 	.byte	0x00, 0xf5, 0x21, 0x00


	//----- nvinfo : EIATTR_KPARAM_INFO
	.align		4
.L_58:
        /*0068*/ 	.byte	0x04, 0x17
        /*006a*/ 	.short	(.L_60 - .L_59)
.L_59:
        /*006c*/ 	.word	0x00000000
        /*0070*/ 	.short	0x0001
        /*0072*/ 	.short	0x0008
        /*0074*/ 	.byte	0x00, 0xf5, 0x21, 0x00


	//----- nvinfo : EIATTR_KPARAM_INFO
	.align		4
.L_60:
        /*0078*/ 	.byte	0x04, 0x17
        /*007a*/ 	.short	(.L_62 - .L_61)
.L_61:
        /*007c*/ 	.word	0x00000000
        /*0080*/ 	.short	0x0000
        /*0082*/ 	.short	0x0000
        /*0084*/ 	.byte	0x00, 0xf5, 0x21, 0x00


	//----- nvinfo : EIATTR_SPARSE_MMA_MASK
	.align		4
.L_62:
        /*0088*/ 	.byte	0x03, 0x50
        /*008a*/ 	.short	0x0000


	//----- nvinfo : EIATTR_MAXREG_COUNT
	.align		4
        /*008c*/ 	.byte	0x03, 0x1b
        /*008e*/ 	.short	0x00ff


	//----- nvinfo : EIATTR_NUM_BARRIERS
	.align		4
        /*0090*/ 	.byte	0x02, 0x4c
        /*0092*/ 	.byte	0x01
	.zero		1


	//----- nvinfo : EIATTR_MERCURY_ISA_VERSION
	.align		4
        /*0094*/ 	.byte	0x03, 0x5f
        /*0096*/ 	.short	0x0101


	//----- nvinfo : EIATTR_VRC_CTA_INIT_COUNT
	.align		4
        /*0098*/ 	.byte	0x02, 0x4a
	.zero		1
	.zero		1


	//----- nvinfo : EIATTR_EXIT_INSTR_OFFSETS
	.align		4
        /*009c*/ 	.byte	0x04, 0x1c
        /*009e*/ 	.short	(.L_64 - .L_63)


	//   ....[0]....
.L_63:
        /*00a0*/ 	.word	0x00000c10


	//   ....[1]....
        /*00a4*/ 	.word	0x00000c70


	//----- nvinfo : EIATTR_CBANK_PARAM_SIZE
	.align		4
.L_64:
        /*00a8*/ 	.byte	0x03, 0x19
        /*00aa*/ 	.short	0x0030


	//----- nvinfo : EIATTR_PARAM_CBANK
	.align		4
        /*00ac*/ 	.byte	0x04, 0x0a
        /*00ae*/ 	.short	(.L_66 - .L_65)
	.align		4
.L_65:
        /*00b0*/ 	.word	index@(.nv.constant0.dequant_quat_matmul_tiled2x2_f32)
        /*00b4*/ 	.short	0x0380
        /*00b6*/ 	.short	0x0030


	//----- nvinfo : EIATTR_SW_WAR
	.align		4
.L_66:
        /*00b8*/ 	.byte	0x04, 0x36
        /*00ba*/ 	.short	(.L_68 - .L_67)
.L_67:
        /*00bc*/ 	.word	0x00000008
.L_68:


//--------------------- .nv.info.dequant_quat_matmul_f32 --------------------------
	.section	.nv.info.dequant_quat_matmul_f32,"",@"SHT_CUDA_INFO"
	.sectionflags	@""
	.align	4


	//----- nvinfo : EIATTR_CUDA_API_VERSION
	.align		4
        /*0000*/ 	.byte	0x04, 0x37
        /*0002*/ 	.short	(.L_70 - .L_69)
.L_69:
        /*0004*/ 	.word	0x00000082


	//----- nvinfo : EIATTR_KPARAM_INFO
	.align		4
.L_70:
        /*0008*/ 	.byte	0x04, 0x17
        /*000a*/ 	.short	(.L_72 - .L_71)
.L_71:
        /*000c*/ 	.word	0x00000000
        /*0010*/ 	.short	0x0007
        /*0012*/ 	.short	0x002c
        /*0014*/ 	.byte	0x00, 0xf0, 0x11, 0x00


	//----- nvinfo : EIATTR_KPARAM_INFO
	.align		4
.L_72:
        /*0018*/ 	.byte	0x04, 0x17
        /*001a*/ 	.short	(.L_74 - .L_73)
.L_73:
        /*001c*/ 	.word	0x00000000
        /*0020*/ 	.short	0x0006
        /*0022*/ 	.short	0x0028
        /*0024*/ 	.byte	0x00, 0xf0, 0x11, 0x00


	//----- nvinfo : EIATTR_KPARAM_INFO
	.align		4
.L_74:
        /*0028*/ 	.byte	0x04, 0x17
        /*002a*/ 	.short	(.L_76 - .L_75)
.L_75:
        /*002c*/ 	.word	0x00000000
        /*0030*/ 	.short	0x0005
        /*0032*/ 	.short	0x0024
        /*0034*/ 	.byte	0x00, 0xf0, 0x11, 0x00


	//----- nvinfo : EIATTR_KPARAM_INFO
	.align		4
.L_76:
        /*0038*/ 	.byte	0x04, 0x17
        /*003a*/ 	.short	(.L_78 - .L_77)
.L_77:
        /*003c*/ 	.word	0x00000000
        /*0040*/ 	.short	0x0004
        /*0042*/ 	.short	0x0020
        /*0044*/ 	.byte	0x00, 0xf0, 0x11, 0x00


	//----- nvinfo : EIATTR_KPARAM_INFO
	.align		4
.L_78:
        /*0048*/ 	.byte	0x04, 0x17
        /*004a*/ 	.short	(.L_80 - .L_79)
.L_79:
        /*004c*/ 	.word	0x00000000
        /*0050*/ 	.short	0x0003
        /*0052*/ 	.short	0x0018
        /*0054*/ 	.byte	0x00, 0xf5, 0x21, 0x00


	//----- nvinfo : EIATTR_KPARAM_INFO
	.align		4
.L_80:
        /*0058*/ 	.byte	0x04, 0x17
        /*005a*/ 	.short	(.L_82 - .L_81)
.L_81:
        /*005c*/ 	.word	0x00000000
        /*0060*/ 	.short	0x0002
        /*0062*/ 	.short	0x0010
        /*0064*/ 	.byte	0x00, 0xf5, 0x21, 0x00


	//----- nvinfo : EIATTR_KPARAM_INFO
	.align		4
.L_82:
        /*0068*/ 	.byte	0x04, 0x17
        /*006a*/ 	.short	(.L_84 - .L_83)
.L_83:
        /*006c*/ 	.word	0x00000000
        /*0070*/ 	.short	0x0001
        /*0072*/ 	.short	0x0008
        /*0074*/ 	.byte	0x00, 0xf5, 0x21, 0x00


	//----- nvinfo : EIATTR_KPARAM_INFO
	.align		4
.L_84:
        /*0078*/ 	.byte	0x04, 0x17
        /*007a*/ 	.short	(.L_86 - .L_85)
.L_85:
        /*007c*/ 	.word	0x00000000
        /*0080*/ 	.short	0x0000
        /*0082*/ 	.short	0x0000
        /*0084*/ 	.byte	0x00, 0xf5, 0x21, 0x00


	//----- nvinfo : EIATTR_SPARSE_MMA_MASK
	.align		4
.L_86:
        /*0088*/ 	.byte	0x03, 0x50
        /*008a*/ 	.short	0x0000


	//----- nvinfo : EIATTR_MAXREG_COUNT
	.align		4
        /*008c*/ 	.byte	0x03, 0x1b
        /*008e*/ 	.short	0x00ff


	//----- nvinfo : EIATTR_NUM_BARRIERS
	.align		4
        /*0090*/ 	.byte	0x02, 0x4c
        /*0092*/ 	.byte	0x01
	.zero		1


	//----- nvinfo : EIATTR_MERCURY_ISA_VERSION
	.align		4
        /*0094*/ 	.byte	0x03, 0x5f
        /*0096*/ 	.short	0x0101


	//----- nvinfo : EIATTR_VRC_CTA_INIT_COUNT
	.align		4
        /*0098*/ 	.byte	0x02, 0x4a
	.zero		1
	.zero		1


	//----- nvinfo : EIATTR_EXIT_INSTR_OFFSETS
	.align		4
        /*009c*/ 	.byte	0x04, 0x1c
        /*009e*/ 	.short	(.L_88 - .L_87)


	//   ....[0]....
.L_87:
        /*00a0*/ 	.word	0x000008a0


	//   ....[1]....
        /*00a4*/ 	.word	0x00000930


	//----- nvinfo : EIATTR_CBANK_PARAM_SIZE
	.align		4
.L_88:
        /*00a8*/ 	.byte	0x03, 0x19
        /*00aa*/ 	.short	0x0030


	//----- nvinfo : EIATTR_PARAM_CBANK
	.align		4
        /*00ac*/ 	.byte	0x04, 0x0a
        /*00ae*/ 	.short	(.L_90 - .L_89)
	.align		4
.L_89:
        /*00b0*/ 	.word	index@(.nv.constant0.dequant_quat_matmul_f32)
        /*00b4*/ 	.short	0x0380
        /*00b6*/ 	.short	0x0030


	//----- nvinfo : EIATTR_SW_WAR
	.align		4
.L_90:
        /*00b8*/ 	.byte	0x04, 0x36
        /*00ba*/ 	.short	(.L_92 - .L_91)
.L_91:
        /*00bc*/ 	.word	0x00000008
.L_92:


//--------------------- .nv.callgraph             --------------------------
	.section	.nv.callgraph,"",@"SHT_CUDA_CALLGRAPH"
	.align	4
	.sectionentsize	8
	.align		4
        /*0000*/ 	.word	0x00000000
	.align		4
        /*0004*/ 	.word	0xffffffff
	.align		4
        /*0008*/ 	.word	0x00000000
	.align		4
        /*000c*/ 	.word	0xfffffffe
	.align		4
        /*0010*/ 	.word	0x00000000
	.align		4
        /*0014*/ 	.word	0xfffffffd
	.align		4
        /*0018*/ 	.word	0x00000000
	.align		4
        /*001c*/ 	.word	0xfffffffc


//--------------------- .nv.constant3             --------------------------
	.section	.nv.constant3,"a",@progbits
	.align	4
.nv.constant3:
	.type		QUAT_LUT,@object
	.size		QUAT_LUT,(.L_0 - QUAT_LUT)
QUAT_LUT:
        /*0000*/ 	.byte	0x00, 0x00, 0x40, 0xc0, 0x00, 0x00, 0x80, 0xbf, 0x00, 0x00, 0x80, 0x3f, 0x00, 0x00, 0x40, 0x40
.L_0:


//--------------------- .text.dequant_quat_matmul_bias_relu_f32 --------------------------
	.section	.text.dequant_quat_matmul_bias_relu_f32,"ax",@progbits
	.align	128
        .global         dequant_quat_matmul_bias_relu_f32
        .type           dequant_quat_matmul_bias_relu_f32,@function
        .size           dequant_quat_matmul_bias_relu_f32,(.L_x_9 - dequant_quat_matmul_bias_relu_f32)
        .other          dequant_quat_matmul_bias_relu_f32,@"STO_CUDA_ENTRY STV_DEFAULT"
dequant_quat_matmul_bias_relu_f32:
.text.dequant_quat_matmul_bias_relu_f32:
[----:B------:R-:W-:Y:S01]  /*0000*/  LDC R1, c[0x0][0x37c] ;  /* 0x0000df00ff017b82 */ /* 0x000fe20000000800 */
[----:B------:R-:W0:Y:S01]  /*0010*/  LDCU UR4, c[0x0][0x3b0] ;  /* 0x00007600ff0477ac */ /* 0x000e220008000800 */
[----:B------:R-:W1:Y:S01]  /*0020*/  S2R R20, SR_CTAID.Y ;  /* 0x0000000000147919 */ /* 0x000e620000002600 */
[----:B------:R-:W-:Y:S01]  /*0030*/  HFMA2 R23, -RZ, RZ, 0, 0 ;  /* 0x00000000ff177431 */ /* 0x000fe200000001ff */
[----:B------:R-:W2:Y:S01]  /*0040*/  LDCU.64 UR8, c[0x0][0x358] ;  /* 0x00006b00ff0877ac */ /* 0x000ea20008000a00 */
[----:B------:R-:W1:Y:S01]  /*0050*/  S2R R18, SR_TID.Y ;  /* 0x0000000000127919 */ /* 0x000e620000002200 */
[----:B------:R-:W3:Y:S01]  /*0060*/  S2R R2, SR_CTAID.X ;  /* 0x0000000000027919 */ /* 0x000ee20000002500 */
[----:B------:R-:W3:Y:S01]  /*0070*/  S2R R17, SR_TID.X ;  /* 0x0000000000117919 */ /* 0x000ee20000002100 */
[----:B0-----:R-:W-:-:S04]  /*0080*/  UIADD3 UR4, UPT, UPT, UR4, 0x1f, URZ ;  /* 0x0000001f04047890 */ /* 0x001fc8000fffe0ff */
[----:B------:R-:W-:Y:S01]  /*0090*/  UISETP.GE.U32.AND UP0, UPT, UR4, 0x20, UPT ;  /* 0x000000200400788c */ /* 0x000fe2000bf06070 */
[----:B-1----:R-:W-:Y:S02]  /*00a0*/  LEA R20, R20, R18, 0x5 ;  /* 0x0000001214147211 */ /* 0x002fe400078e28ff */
[----:B---3--:R-:W-:-:S06]  /*00b0*/  LEA R19, R2, R17, 0x5 ;  /* 0x0000001102137211 */ /* 0x008fcc00078e28ff */
[----:B--2---:R-:W-:Y:S05]  /*00c0*/  BRA.U !UP0, `(.L_x_0) ;  /* 0x0000000508e87547 */ /* 0x004fea000b800000 */
[----:B------:R-:W0:Y:S01]  /*00d0*/  S2UR UR7, SR_CgaCtaId ;  /* 0x00000000000779c3 */ /* 0x000e220000008800 */
[----:B------:R-:W1:Y:S01]  /*00e0*/  LDCU UR11, c[0x0][0x3ac] ;  /* 0x00007580ff0b77ac */ /* 0x000e620008000800 */
[----:B------:R-:W-:Y:S02]  /*00f0*/  SHF.L.U32 R4, R17, 0x1, RZ ;  /* 0x0000000111047819 */ /* 0x000fe400000006ff */
[----:B------:R-:W-:Y:S01]  /*0100*/  MOV R23, RZ ;  /* 0x000000ff00177202 */ /* 0x000fe20000000f00 */
[----:B------:R-:W2:Y:S01]  /*0110*/  LDCU UR10, c[0x0][0x3b4] ;  /* 0x00007680ff0a77ac */ /* 0x000ea20008000800 */
[----:B------:R-:W-:Y:S02]  /*0120*/  LOP3.LUT R4, R4, 0x6, RZ, 0xc0, !PT ;  /* 0x0000000604047812 */ /* 0x000fe400078ec0ff */
[----:B------:R-:W3:Y:S01]  /*0130*/  LDC R0, c[0x0][0x3ac] ;  /* 0x0000eb00ff007b82 */ /* 0x000ee20000000800 */
[----:B------:R-:W-:Y:S01]  /*0140*/  UMOV UR5, 0x400 ;  /* 0x0000040000057882 */ /* 0x000fe20000000000 */
[----:B------:R-:W-:-:S02]  /*0150*/  USHF.R.U32.HI UR6, URZ, 0x5, UR4 ;  /* 0x00000005ff067899 */ /* 0x000fc40008011604 */
[----:B------:R-:W-:Y:S01]  /*0160*/  UIADD3 UR4, UPT, UPT, UR5, 0x1000, URZ ;  /* 0x0000100005047890 */ /* 0x000fe2000fffe0ff */
[----:B------:R-:W4:Y:S01]  /*0170*/  LDCU UR12, c[0x0][0x3b0] ;  /* 0x00007600ff0c77ac */ /* 0x000f220008000800 */
[----:B------:R-:W-:Y:S01]  /*0180*/  UIADD3 UR6, UPT, UPT, -UR6, URZ, URZ ;  /* 0x000000ff06067290 */ /* 0x000fe2000fffe1ff */
[----:B-1----:R-:W-:Y:S01]  /*0190*/  IMAD R7, R18, UR11, R17 ;  /* 0x0000000b12077c24 */ /* 0x002fe2000f8e0211 */
[----:B------:R-:W1:Y:S01]  /*01a0*/  LDCU UR11, c[0x0][0x3a8] ;  /* 0x00007500ff0b77ac */ /* 0x000e620008000800 */
[----:B--2---:R-:W-:Y:S01]  /*01b0*/  IMAD R16, R20, UR10, RZ ;  /* 0x0000000a14107c24 */ /* 0x004fe2000f8e02ff */
[----:B0-----:R-:W-:Y:S02]  /*01c0*/  ULEA UR5, UR7, UR5, 0x18 ;  /* 0x0000000507057291 */ /* 0x001fe4000f8ec0ff */
[----:B------:R-:W-:Y:S01]  /*01d0*/  LEA R7, R2, R7, 0x5 ;  /* 0x0000000702077211 */ /* 0x000fe200078e28ff */
[----:B------:R-:W-:-:S03]  /*01e0*/  ULEA UR4, UR7, UR4, 0x18 ;  /* 0x0000000407047291 */ /* 0x000fc6000f8ec0ff */
[----:B------:R-:W-:-:S03]  /*01f0*/  LEA R6, R18, UR5, 0x7 ;  /* 0x0000000512067c11 */ /* 0x000fc6000f8e38ff */
[C---:B------:R-:W-:Y:S02]  /*0200*/  LEA R3, R17.reuse, UR4, 0x2 ;  /* 0x0000000411037c11 */ /* 0x040fe4000f8e10ff */
[----:B------:R-:W-:Y:S02]  /*0210*/  LEA R5, R17, R6, 0x2 ;  /* 0x0000000611057211 */ /* 0x000fe400078e10ff */
[----:B----4-:R-:W-:-:S07]  /*0220*/  LEA R2, R18, R3, 0x7 ;  /* 0x0000000312027211 */ /* 0x010fce00078e38ff */
.L_x_1:
[----:B------:R-:W-:-:S04]  /*0230*/  ISETP.GE.U32.AND P0, PT, R17, UR12, PT ;  /* 0x0000000c11007c0c */ /* 0x000fc8000bf06070 */
[----:B-1----:R-:W-:-:S13]  /*0240*/  ISETP.GE.U32.OR P0, PT, R20, UR11, P0 ;  /* 0x0000000b14007c0c */ /* 0x002fda0008706470 */
[----:B------:R-:W0:Y:S01]  /*0250*/  @!P0 LDC.64 R8, c[0x0][0x380] ;  /* 0x0000e000ff088b82 */ /* 0x000e220000000a00 */
[----:B------:R-:W-:-:S04]  /*0260*/  @!P0 LEA.HI R11, R17, R16, RZ, 0x1e ;  /* 0x00000010110b8211 */ /* 0x000fc800078ff0ff */
[----:B0-----:R-:W-:-:S04]  /*0270*/  @!P0 IADD3 R8, P1, PT, R11, R8, RZ ;  /* 0x000000080b088210 */ /* 0x001fc80007f3e0ff */
[----:B------:R-:W-:-:S06]  /*0280*/  @!P0 IADD3.X R9, PT, PT, RZ, R9, RZ, P1, !PT ;  /* 0x00000009ff098210 */ /* 0x000fcc0000ffe4ff */
[----:B------:R-:W2:Y:S01]  /*0290*/  @!P0 LDG.E.U8.CONSTANT R9, desc[UR8][R8.64] ;  /* 0x0000000808098981 */ /* 0x000ea2000c1e9100 */
[----:B------:R-:W-:Y:S02]  /*02a0*/  ISETP.GE.U32.AND P1, PT, R18, UR12, PT ;  /* 0x0000000c12007c0c */ /* 0x000fe4000bf26070 */
[----:B------:R-:W-:Y:S02]  /*02b0*/  MOV R27, RZ ;  /* 0x000000ff001b7202 */ /* 0x000fe40000000f00 */
[----:B---3--:R-:W-:-:S13]  /*02c0*/  ISETP.GE.U32.OR P1, PT, R19, R0, P1 ;  /* 0x000000001300720c */ /* 0x008fda0000f26470 */
[----:B------:R-:W0:Y:S02]  /*02d0*/  @!P1 LDC.64 R10, c[0x0][0x390] ;  /* 0x0000e400ff0a9b82 */ /* 0x000e240000000a00 */
[----:B0-----:R-:W-:-:S05]  /*02e0*/  @!P1 IMAD.WIDE.U32 R10, R7, 0x4, R10 ;  /* 0x00000004070a9825 */ /* 0x001fca00078e000a */
[----:B------:R-:W3:Y:S01]  /*02f0*/  @!P1 LDG.E.CONSTANT R27, desc[UR8][R10.64] ;  /* 0x000000080a1b9981 */ /* 0x000ee2000c1e9900 */
[----:B------:R-:W-:Y:S01]  /*0300*/  HFMA2 R22, -RZ, RZ, 0, 0 ;  /* 0x00000000ff167431 */ /* 0x000fe200000001ff */
[----:B------:R-:W-:Y:S01]  /*0310*/  UIADD3 UR6, UPT, UPT, UR6, 0x1, URZ ;  /* 0x0000000106067890 */ /* 0x000fe2000fffe0ff */
[----:B------:R-:W-:Y:S02]  /*0320*/  IADD3 R18, PT, PT, R18, 0x20, RZ ;  /* 0x0000002012127810 */ /* 0x000fe40007ffe0ff */
[----:B------:R-:W-:Y:S01]  /*0330*/  IADD3 R17, PT, PT, R17, 0x20, RZ ;  /* 0x0000002011117810 */ /* 0x000fe20007ffe0ff */
[----:B------:R-:W-:Y:S01]  /*0340*/  UISETP.NE.AND UP0, UPT, UR6, URZ, UPT ;  /* 0x000000ff0600728c */ /* 0x000fe2000bf05270 */
[----:B------:R-:W-:Y:S02]  /*0350*/  LEA R7, R0, R7, 0x5 ;  /* 0x0000000700077211 */ /* 0x000fe400078e28ff */
[----:B--2---:R-:W-:-:S04]  /*0360*/  @!P0 SHF.R.U32.HI R12, RZ, R4, R9 ;  /* 0x00000004ff0c8219 */ /* 0x004fc80000011609 */
[----:B------:R-:W-:-:S04]  /*0370*/  @!P0 SHF.L.U32 R12, R12, 0x2, RZ ;  /* 0x000000020c0c8819 */ /* 0x000fc800000006ff */
[----:B------:R-:W-:-:S04]  /*0380*/  @!P0 LOP3.LUT R28, R12, 0xc, RZ, 0xc0, !PT ;  /* 0x0000000c0c1c8812 */ /* 0x000fc800078ec0ff */
[----:B------:R-:W0:Y:S02]  /*0390*/  @!P0 LDC R22, c[0x3][R28] ;  /* 0x00c000001c168b82 */ /* 0x000e240000000800 */
[----:B0-----:R-:W-:Y:S04]  /*03a0*/  STS [R5], R22 ;  /* 0x0000001605007388 */ /* 0x001fe80000000800 */
[----:B---3--:R-:W-:Y:S02]  /*03b0*/  STS [R2], R27 ;  /* 0x0000001b02007388 */ /* 0x008fe40000000800 */
[----:B------:R-:W-:Y:S06]  /*03c0*/  BAR.SYNC.DEFER_BLOCKING 0x0 ;  /* 0x0000000000007b1d */ /* 0x000fec0000010000 */
[----:B------:R-:W-:Y:S04]  /*03d0*/  LDS R26, [R3] ;  /* 0x00000000031a7984 */ /* 0x000fe80000000800 */
[----:B------:R-:W0:Y:S04]  /*03e0*/  LDS.128 R12, [R6] ;  /* 0x00000000060c7984 */ /* 0x000e280000000c00 */
[----:B------:R-:W1:Y:S04]  /*03f0*/  LDS R29, [R3+0x80] ;  /* 0x00008000031d7984 */ /* 0x000e680000000800 */
[----:B------:R-:W2:Y:S04]  /*0400*/  LDS R25, [R3+0x100] ;  /* 0x0001000003197984 */ /* 0x000ea80000000800 */
[----:B------:R-:W3:Y:S04]  /*0410*/  LDS R24, [R3+0x180] ;  /* 0x0001800003187984 */ /* 0x000ee80000000800 */
[----:B------:R-:W-:Y:S04]  /*0420*/  LDS R21, [R3+0x200] ;  /* 0x0002000003157984 */ /* 0x000fe80000000800 */
[----:B------:R-:W4:Y:S04]  /*0430*/  LDS.128 R8, [R6+0x10] ;  /* 0x0000100006087984 */ /* 0x000f280000000c00 */
[----:B------:R-:W5:Y:S04]  /*0440*/  LDS R22, [R3+0x280] ;  /* 0x0002800003167984 */ /* 0x000f680000000800 */
[----:B------:R-:W-:Y:S01]  /*0450*/  LDS R28, [R3+0x580] ;  /* 0x00058000031c7984 */ /* 0x000fe20000000800 */
[----:B0-----:R-:W-:-:S03]  /*0460*/  FFMA R12, R12, R26, R23 ;  /* 0x0000001a0c0c7223 */ /* 0x001fc60000000017 */
[----:B------:R-:W0:Y:S01]  /*0470*/  LDS R23, [R3+0x300] ;  /* 0x0003000003177984 */ /* 0x000e220000000800 */
[----:B-1----:R-:W-:-:S03]  /*0480*/  FFMA R12, R29, R13, R12 ;  /* 0x0000000d1d0c7223 */ /* 0x002fc6000000000c */
[----:B------:R-:W1:Y:S01]  /*0490*/  LDS R26, [R3+0x380] ;  /* 0x00038000031a7984 */ /* 0x000e620000000800 */
[----:B--2---:R-:W-:-:S04]  /*04a0*/  FFMA R25, R25, R14, R12 ;  /* 0x0000000e19197223 */ /* 0x004fc8000000000c */
[----:B---3--:R-:W-:Y:S02]  /*04b0*/  FFMA R27, R24, R15, R25 ;  /* 0x0000000f181b7223 */ /* 0x008fe40000000019 */
[----:B------:R-:W-:Y:S04]  /*04c0*/  LDS R25, [R3+0x400] ;  /* 0x0004000003197984 */ /* 0x000fe80000000800 */
[----:B------:R-:W2:Y:S01]  /*04d0*/  LDS.128 R12, [R6+0x20] ;  /* 0x00002000060c7984 */ /* 0x000ea20000000c00 */
[----:B----4-:R-:W-:-:S03]  /*04e0*/  FFMA R21, R8, R21, R27 ;  /* 0x0000001508157223 */ /* 0x010fc6000000001b */
[----:B------:R-:W3:Y:S01]  /*04f0*/  LDS R24, [R3+0x480] ;  /* 0x0004800003187984 */ /* 0x000ee20000000800 */
[----:B-----5:R-:W-:-:S03]  /*0500*/  FFMA R22, R22, R9, R21 ;  /* 0x0000000916167223 */ /* 0x020fc60000000015 */
[----:B------:R-:W4:Y:S01]  /*0510*/  LDS R21, [R3+0x500] ;  /* 0x0005000003157984 */ /* 0x000f220000000800 */
[----:B0-----:R-:W-:-:S03]  /*0520*/  FFMA R23, R23, R10, R22 ;  /* 0x0000000a17177223 */ /* 0x001fc60000000016 */
[----:B------:R-:W-:Y:S01]  /*0530*/  LDS R22, [R3+0x680] ;  /* 0x0006800003167984 */ /* 0x000fe20000000800 */
[----:B-1----:R-:W-:-:S03]  /*0540*/  FFMA R27, R26, R11, R23 ;  /* 0x0000000b1a1b7223 */ /* 0x002fc60000000017 */
[----:B------:R-:W-:Y:S04]  /*0550*/  LDS R23, [R3+0x600] ;  /* 0x0006000003177984 */ /* 0x000fe80000000800 */
[----:B------:R-:W0:Y:S04]  /*0560*/  LDS.128 R8, [R6+0x30] ;  /* 0x0000300006087984 */ /* 0x000e280000000c00 */
[----:B------:R-:W-:Y:S01]  /*0570*/  LDS R26, [R3+0x780] ;  /* 0x00078000031a7984 */ /* 0x000fe20000000800 */
[----:B--2---:R-:W-:-:S04]  /*0580*/  FFMA R25, R12, R25, R27 ;  /* 0x000000190c197223 */ /* 0x004fc8000000001b */
[----:B---3--:R-:W-:Y:S02]  /*0590*/  FFMA R24, R24, R13, R25 ;  /* 0x0000000d18187223 */ /* 0x008fe40000000019 */
[----:B------:R-:W1:Y:S02]  /*05a0*/  LDS R25, [R3+0x700] ;  /* 0x0007000003197984 */ /* 0x000e640000000800 */
[----:B----4-:R-:W-:Y:S02]  /*05b0*/  FFMA R21, R21, R14, R24 ;  /* 0x0000000e15157223 */ /* 0x010fe40000000018 */
[----:B------:R-:W-:Y:S02]  /*05c0*/  LDS R24, [R3+0x880] ;  /* 0x0008800003187984 */ /* 0x000fe40000000800 */
[----:B------:R-:W-:Y:S02]  /*05d0*/  FFMA R27, R28, R15, R21 ;  /* 0x0000000f1c1b7223 */ /* 0x000fe40000000015 */
[----:B------:R-:W-:Y:S04]  /*05e0*/  LDS R21, [R3+0x800] ;  /* 0x0008000003157984 */ /* 0x000fe80000000800 */
[----:B------:R-:W2:Y:S04]  /*05f0*/  LDS.128 R12, [R6+0x40] ;  /* 0x00004000060c7984 */ /* 0x000ea80000000c00 */
[----:B------:R-:W-:Y:S01]  /*0600*/  LDS R28, [R3+0x980] ;  /* 0x00098000031c7984 */ /* 0x000fe20000000800 */
[----:B0-----:R-:W-:-:S03]  /*0610*/  FFMA R23, R8, R23, R27 ;  /* 0x0000001708177223 */ /* 0x001fc6000000001b */
[----:B------:R-:W0:Y:S01]  /*0620*/  LDS R27, [R3+0x900] ;  /* 0x00090000031b7984 */ /* 0x000e220000000800 */
[----:B------:R-:W-:-:S03]  /*0630*/  FFMA R22, R22, R9, R23 ;  /* 0x0000000916167223 */ /* 0x000fc60000000017 */
[----:B------:R-:W-:Y:S01]  /*0640*/  LDS R23, [R3+0xa00] ;  /* 0x000a000003177984 */ /* 0x000fe20000000800 */
[----:B-1----:R-:W-:-:S03]  /*0650*/  FFMA R25, R25, R10, R22 ;  /* 0x0000000a19197223 */ /* 0x002fc60000000016 */
[----:B------:R-:W-:Y:S01]  /*0660*/  LDS R22, [R3+0xa80] ;  /* 0x000a800003167984 */ /* 0x000fe20000000800 */
[----:B------:R-:W-:-:S03]  /*0670*/  FFMA R25, R26, R11, R25 ;  /* 0x0000000b1a197223 */ /* 0x000fc60000000019 */
[----:B------:R-:W1:Y:S04]  /*0680*/  LDS.128 R8, [R6+0x50] ;  /* 0x0000500006087984 */ /* 0x000e680000000c00 */
[----:B------:R-:W-:Y:S01]  /*0690*/  LDS R26, [R3+0xb80] ;  /* 0x000b8000031a7984 */ /* 0x000fe20000000800 */
[----:B--2---:R-:W-:-:S03]  /*06a0*/  FFMA R21, R12, R21, R25 ;  /* 0x000000150c157223 */ /* 0x004fc60000000019 */
[----:B------:R-:W-:Y:S01]  /*06b0*/  LDS R25, [R3+0xc00] ;  /* 0x000c000003197984 */ /* 0x000fe20000000800 */
[----:B------:R-:W-:-:S03]  /*06c0*/  FFMA R24, R24, R13, R21 ;  /* 0x0000000d18187223 */ /* 0x000fc60000000015 */
[----:B------:R-:W2:Y:S01]  /*06d0*/  LDS R21, [R3+0xb00] ;  /* 0x000b000003157984 */ /* 0x000ea20000000800 */
[----:B0-----:R-:W-:-:S03]  /*06e0*/  FFMA R27, R27, R14, R24 ;  /* 0x0000000e1b1b7223 */ /* 0x001fc60000000018 */
[----:B------:R-:W-:Y:S01]  /*06f0*/  LDS R24, [R3+0xc80] ;  /* 0x000c800003187984 */ /* 0x000fe20000000800 */
[----:B------:R-:W-:-:S03]  /*0700*/  FFMA R27, R28, R15, R27 ;  /* 0x0000000f1c1b7223 */ /* 0x000fc6000000001b */
[----:B------:R-:W0:Y:S04]  /*0710*/  LDS.128 R12, [R6+0x60] ;  /* 0x00006000060c7984 */ /* 0x000e280000000c00 */
[----:B------:R-:W-:Y:S01]  /*0720*/  LDS R28, [R3+0xf00] ;  /* 0x000f0000031c7984 */ /* 0x000fe20000000800 */
[----:B-1----:R-:W-:-:S04]  /*0730*/  FFMA R23, R8, R23, R27 ;  /* 0x0000001708177223 */ /* 0x002fc8000000001b */
[----:B------:R-:W-:Y:S02]  /*0740*/  FFMA R22, R22, R9, R23 ;  /* 0x0000000916167223 */ /* 0x000fe40000000017 */
[----:B------:R-:W1:Y:S02]  /*0750*/  LDS R23, [R3+0xd00] ;  /* 0x000d000003177984 */ /* 0x000e640000000800 */
[----:B--2---:R-:W-:Y:S02]  /*0760*/  FFMA R21, R21, R10, R22 ;  /* 0x0000000a15157223 */ /* 0x004fe40000000016 */
[----:B------:R-:W2:Y:S02]  /*0770*/  LDS R22, [R3+0xd80] ;  /* 0x000d800003167984 */ /* 0x000ea40000000800 */
[----:B------:R-:W-:Y:S02]  /*0780*/  FFMA R27, R26, R11, R21 ;  /* 0x0000000b1a1b7223 */ /* 0x000fe40000000015 */
[----:B------:R-:W-:Y:S04]  /*0790*/  LDS R21, [R3+0xe00] ;  /* 0x000e000003157984 */ /* 0x000fe80000000800 */
[----:B------:R-:W3:Y:S01]  /*07a0*/  LDS.128 R8, [R6+0x70] ;  /* 0x0000700006087984 */ /* 0x000ee20000000c00 */
[----:B0-----:R-:W-:-:S03]  /*07b0*/  FFMA R25, R12, R25, R27 ;  /* 0x000000190c197223 */ /* 0x001fc6000000001b */
[----:B------:R-:W0:Y:S01]  /*07c0*/  LDS R12, [R3+0xe80] ;  /* 0x000e8000030c7984 */ /* 0x000e220000000800 */
[----:B------:R-:W-:-:S03]  /*07d0*/  FFMA R26, R24, R13, R25 ;  /* 0x0000000d181a7223 */ /* 0x000fc60000000019 */
[----:B------:R-:W4:Y:S01]  /*07e0*/  LDS R24, [R3+0xf80] ;  /* 0x000f800003187984 */ /* 0x000f220000000800 */
[----:B-1----:R-:W-:-:S04]  /*07f0*/  FFMA R23, R23, R14, R26 ;  /* 0x0000000e17177223 */ /* 0x002fc8000000001a */
[----:B--2---:R-:W-:-:S04]  /*0800*/  FFMA R15, R22, R15, R23 ;  /* 0x0000000f160f7223 */ /* 0x004fc80000000017 */
[----:B---3--:R-:W-:-:S04]  /*0810*/  FFMA R15, R8, R21, R15 ;  /* 0x00000015080f7223 */ /* 0x008fc8000000000f */
[----:B0-----:R-:W-:-:S04]  /*0820*/  FFMA R9, R12, R9, R15 ;  /* 0x000000090c097223 */ /* 0x001fc8000000000f */
[----:B------:R-:W-:-:S04]  /*0830*/  FFMA R9, R28, R10, R9 ;  /* 0x0000000a1c097223 */ /* 0x000fc80000000009 */
[----:B----4-:R-:W-:Y:S01]  /*0840*/  FFMA R23, R24, R11, R9 ;  /* 0x0000000b18177223 */ /* 0x010fe20000000009 */
[----:B------:R-:W-:Y:S06]  /*0850*/  BAR.SYNC.DEFER_BLOCKING 0x0 ;  /* 0x0000000000007b1d */ /* 0x000fec0000010000 */
[----:B------:R-:W-:Y:S05]  /*0860*/  BRA.U UP0, `(.L_x_1) ;  /* 0xfffffff900707547 */ /* 0x000fea000b83ffff */
.L_x_0:
[----:B------:R-:W0:Y:S02]  /*0870*/  LDCU.64 UR4, c[0x0][0x3a8] ;  /* 0x00007500ff0477ac */ /* 0x000e240008000a00 */
[----:B0-----:R-:W-:-:S04]  /*0880*/  ISETP.GE.U32.AND P0, PT, R19, UR5, PT ;  /* 0x0000000513007c0c */ /* 0x001fc8000bf06070 */
[----:B------:R-:W-:-:S13]  /*0890*/  ISETP.GE.U32.OR P0, PT, R20, UR4, P0 ;  /* 0x0000000414007c0c */ /* 0x000fda0008706470 */
[----:B------:R-:W-:Y:S05]  /*08a0*/  @P0 EXIT ;  /* 0x000000000000094d */ /* 0x000fea0003800000 */
[----:B------:R-:W0:Y:S08]  /*08b0*/  LDC.64 R2, c[0x0][0x388] ;  /* 0x0000e200ff027b82 */ /* 0x000e300000000a00 */
[----:B------:R-:W1:Y:S08]  /*08c0*/  LDC.64 R4, c[0x0][0x398] ;  /* 0x0000e600ff047b82 */ /* 0x000e700000000a00 */
[----:B------:R-:W2:Y:S01]  /*08d0*/  LDC.64 R6, c[0x0][0x3a0] ;  /* 0x0000e800ff067b82 */ /* 0x000ea20000000a00 */
[----:B0-----:R-:W-:-:S06]  /*08e0*/  IMAD.WIDE.U32 R2, R20, 0x4, R2 ;  /* 0x0000000414027825 */ /* 0x001fcc00078e0002 */
[----:B------:R-:W3:Y:S01]  /*08f0*/  LDG.E.CONSTANT R2, desc[UR8][R2.64] ;  /* 0x0000000802027981 */ /* 0x000ee2000c1e9900 */
[----:B-1----:R-:W-:-:S06]  /*0900*/  IMAD.WIDE.U32 R4, R19, 0x4, R4 ;  /* 0x0000000413047825 */ /* 0x002fcc00078e0004 */
[----:B------:R-:W3:Y:S01]  /*0910*/  LDG.E.CONSTANT R5, desc[UR8][R4.64] ;  /* 0x0000000804057981 */ /* 0x000ee2000c1e9900 */
[----:B------:R-:W-:-:S04]  /*0920*/  IMAD R19, R20, UR5, R19 ;  /* 0x0000000514137c24 */ /* 0x000fc8000f8e0213 */
[----:B--2---:R-:W-:-:S04]  /*0930*/  IMAD.WIDE.U32 R6, R19, 0x4, R6 ;  /* 0x0000000413067825 */ /* 0x004fc800078e0006 */
[----:B---3--:R-:W-:-:S05]  /*0940*/  FFMA R23, R2, R23, R5 ;  /* 0x0000001702177223 */ /* 0x008fca0000000005 */
[----:B------:R-:W-:-:S05]  /*0950*/  FMNMX R23, RZ, R23, !PT ;  /* 0x00000017ff177209 */ /* 0x000fca0007800000 */
[----:B------:R-:W-:Y:S01]  /*0960*/  STG.E desc[UR8][R6.64], R23 ;  /* 0x0000001706007986 */ /* 0x000fe2000c101908 */
[----:B------:R-:W-:Y:S05]  /*0970*/  EXIT ;  /* 0x000000000000794d */ /* 0x000fea0003800000 */
.L_x_2:
[----:B------:R-:W-:-:S00]  /*0980*/  BRA `(.L_x_2) ;  /* 0xfffffffc00fc7947 */ /* 0x000fc0000383ffff */
[----:B------:R-:W-:-:S00]  /*0990*/  NOP ;  /* 0x0000000000007918 */ /* 0x000fc00000000000 */
        /* <DEDUP_REMOVED lines=14> */
.L_x_9:


//--------------------- .text.dequant_quat_matmul_tiled2x2_f32 --------------------------
	.section	.text.dequant_quat_matmul_tiled2x2_f32,"ax",@progbits
	.align	128
        .global         dequant_quat_matmul_tiled2x2_f32
        .type           dequant_quat_matmul_tiled2x2_f32,@function
        .size           dequant_quat_matmul_tiled2x2_f32,(.L_x_10 - dequant_quat_matmul_tiled2x2_f32)
        .other          dequant_quat_matmul_tiled2x2_f32,@"STO_CUDA_ENTRY STV_DEFAULT"
dequant_quat_matmul_tiled2x2_f32:
.text.dequant_quat_matmul_tiled2x2_f32:
[----:B------:R-:W-:Y:S01]  /*0000*/  LDC R1, c[0x0][0x37c] ;  /* 0x0000df00ff017b82 */ /* 0x000fe20000000800 */
[----:B------:R-:W0:Y:S01]  /*0010*/  S2R R5, SR_TID.X ;  /* 0x0000000000057919 */ /* 0x000e220000002100 */
[----:B------:R-:W1:Y:S06]  /*0020*/  LDCU UR6, c[0x0][0x3a8] ;  /* 0x00007500ff0677ac */ /* 0x000e6c0008000800 */
[----:B------:R-:W2:Y:S01]  /*0030*/  S2UR UR4, SR_CTAID.Y ;  /* 0x00000000000479c3 */ /* 0x000ea20000002600 */
[----:B------:R-:W-:Y:S01]  /*0040*/  CS2R R16, SRZ ;  /* 0x0000000000107805 */ /* 0x000fe2000001ff00 */
[----:B------:R-:W3:Y:S01]  /*0050*/  S2R R6, SR_TID.Y ;  /* 0x0000000000067919 */ /* 0x000ee20000002200 */
[----:B------:R-:W-:Y:S01]  /*0060*/  CS2R R20, SRZ ;  /* 0x0000000000147805 */ /* 0x000fe2000001ff00 */
[----:B------:R-:W4:Y:S04]  /*0070*/  LDCU.64 UR10, c[0x0][0x358] ;  /* 0x00006b00ff0a77ac */ /* 0x000f280008000a00 */
[----:B------:R-:W5:Y:S01]  /*0080*/  S2UR UR5, SR_CTAID.X ;  /* 0x00000000000579c3 */ /* 0x000f620000002500 */
[----:B-1----:R-:W-:-:S04]  /*0090*/  UIADD3 UR6, UPT, UPT, UR6, 0xf, URZ ;  /* 0x0000000f06067890 */ /* 0x002fc8000fffe0ff */
[----:B------:R-:W-:Y:S02]  /*00a0*/  UISETP.GE.U32.AND UP0, UPT, UR6, 0x10, UPT ;  /* 0x000000100600788c */ /* 0x000fe4000bf06070 */
[----:B--2---:R-:W-:Y:S01]  /*00b0*/  USHF.L.U32 UR4, UR4, 0x6, URZ ;  /* 0x0000000604047899 */ /* 0x004fe200080006ff */
[----:B0-----:R-:W-:Y:S01]  /*00c0*/  SHF.L.U32 R22, R5, 0x1, RZ ;  /* 0x0000000105167819 */ /* 0x001fe200000006ff */
[----:B-----5:R-:W-:-:S04]  /*00d0*/  USHF.L.U32 UR5, UR5, 0x6, URZ ;  /* 0x0000000605057899 */ /* 0x020fc800080006ff */
[----:B---3--:R-:W-:Y:S02]  /*00e0*/  LEA R25, R6, UR4, 0x1 ;  /* 0x0000000406197c11 */ /* 0x008fe4000f8e08ff */
[----:B------:R-:W-:Y:S01]  /*00f0*/  IADD3 R26, PT, PT, R22, UR5, RZ ;  /* 0x00000005161a7c10 */ /* 0x000fe2000fffe0ff */
[----:B----4-:R-:W-:Y:S06]  /*0100*/  BRA.U !UP0, `(.L_x_3) ;  /* 0x0000000908587547 */ /* 0x010fec000b800000 */
[----:B------:R-:W0:Y:S01]  /*0110*/  S2UR UR8, SR_CgaCtaId ;  /* 0x00000000000879c3 */ /* 0x000e220000008800 */
[----:B------:R-:W-:Y:S01]  /*0120*/  UMOV UR7, 0x400 ;  /* 0x0000040000077882 */ /* 0x000fe20000000000 */
[----:B------:R-:W-:Y:S01]  /*0130*/  LEA R0, R6, R5, 0x5 ;  /* 0x0000000506007211 */ /* 0x000fe200078e28ff */
[----:B------:R-:W-:Y:S01]  /*0140*/  HFMA2 R17, -RZ, RZ, 0, 0 ;  /* 0x00000000ff117431 */ /* 0x000fe200000001ff */
[----:B------:R-:W-:Y:S01]  /*0150*/  SHF.L.U32 R2, R5, 0x2, RZ ;  /* 0x0000000205027819 */ /* 0x000fe200000006ff */
[----:B------:R-:W-:Y:S01]  /*0160*/  USHF.R.U32.HI UR6, URZ, 0x4, UR6 ;  /* 0x00000004ff067899 */ /* 0x000fe20008011606 */
[--C-:B------:R-:W-:Y:S01]  /*0170*/  SHF.R.U32.HI R24, RZ, 0x4, R0.reuse ;  /* 0x00000004ff187819 */ /* 0x100fe20000011600 */
[----:B------:R-:W1:Y:S01]  /*0180*/  LDCU UR12, c[0x0][0x3a8] ;  /* 0x00007500ff0c77ac */ /* 0x000e620008000800 */
[----:B------:R-:W2:Y:S01]  /*0190*/  LDC R8, c[0x0][0x3a4] ;  /* 0x0000e900ff087b82 */ /* 0x000ea20000000800 */
[----:B------:R-:W-:Y:S02]  /*01a0*/  LOP3.LUT R2, R2, 0x3c, RZ, 0xc0, !PT ;  /* 0x0000003c02027812 */ /* 0x000fe400078ec0ff */
[----:B------:R-:W-:Y:S01]  /*01b0*/  SHF.R.U32.HI R4, RZ, 0x6, R0 ;  /* 0x00000006ff047819 */ /* 0x000fe20000011600 */
[----:B------:R-:W-:Y:S01]  /*01c0*/  UIADD3 UR6, UPT, UPT, -UR6, URZ, URZ ;  /* 0x000000ff06067290 */ /* 0x000fe2000fffe1ff */
[----:B------:R-:W-:Y:S01]  /*01d0*/  LOP3.LUT R22, R22, 0x6, RZ, 0xc0, !PT ;  /* 0x0000000616167812 */ /* 0x000fe200078ec0ff */
[----:B0-----:R-:W-:-:S02]  /*01e0*/  ULEA UR9, UR8, UR7, 0x18 ;  /* 0x0000000708097291 */ /* 0x001fc4000f8ec0ff */
[----:B------:R-:W-:-:S04]  /*01f0*/  UIADD3 UR7, UPT, UPT, UR7, 0x1000, URZ ;  /* 0x0000100007077890 */ /* 0x000fc8000fffe0ff */
[----:B------:R-:W-:Y:S01]  /*0200*/  LEA R23, R24, UR9, 0x6 ;  /* 0x0000000918177c11 */ /* 0x000fe2000f8e30ff */
[----:B------:R-:W-:Y:S01]  /*0210*/  ULEA UR7, UR8, UR7, 0x18 ;  /* 0x0000000708077291 */ /* 0x000fe2000f8ec0ff */
[----:B--2---:R-:W-:Y:S01]  /*0220*/  IMAD R9, R4, R8, UR5 ;  /* 0x0000000504097e24 */ /* 0x004fe2000f8e0208 */
[----:B------:R-:W0:Y:S01]  /*0230*/  LDCU UR8, c[0x0][0x3ac] ;  /* 0x00007580ff0877ac */ /* 0x000e220008000800 */
[----:B------:R-:W-:Y:S02]  /*0240*/  IADD3 R23, PT, PT, R23, R2, RZ ;  /* 0x0000000217177210 */ /* 0x000fe40007ffe0ff */
[C---:B------:R-:W-:Y:S02]  /*0250*/  SHF.L.U32 R2, R0.reuse, 0x2, RZ ;  /* 0x0000000200027819 */ /* 0x040fe400000006ff */
[----:B------:R-:W-:Y:S02]  /*0260*/  LOP3.LUT R0, R0, 0x3f, RZ, 0xc0, !PT ;  /* 0x0000003f00007812 */ /* 0x000fe400078ec0ff */
[----:B------:R-:W-:-:S02]  /*0270*/  LOP3.LUT R2, R2, 0xfc, RZ, 0xc0, !PT ;  /* 0x000000fc02027812 */ /* 0x000fc400078ec0ff */
[----:B------:R-:W-:Y:S02]  /*0280*/  LEA R7, R4, UR7, 0x8 ;  /* 0x0000000704077c11 */ /* 0x000fe4000f8e40ff */
[----:B------:R-:W-:Y:S01]  /*0290*/  IADD3 R3, PT, PT, R0, UR5, RZ ;  /* 0x0000000500037c10 */ /* 0x000fe2000fffe0ff */
[----:B------:R-:W2:Y:S01]  /*02a0*/  LDCU UR5, c[0x0][0x3a0] ;  /* 0x00007400ff0577ac */ /* 0x000ea20008000800 */
[----:B------:R-:W-:Y:S02]  /*02b0*/  IADD3 R7, PT, PT, R7, R2, RZ ;  /* 0x0000000207077210 */ /* 0x000fe40007ffe0ff */
[----:B------:R-:W-:Y:S02]  /*02c0*/  LOP3.LUT R2, R5, 0xf, RZ, 0xc0, !PT ;  /* 0x0000000f05027812 */ /* 0x000fe400078ec0ff */
[----:B------:R-:W-:Y:S02]  /*02d0*/  ISETP.GE.U32.AND P1, PT, R3, R8, PT ;  /* 0x000000080300720c */ /* 0x000fe40003f26070 */
[----:B------:R-:W-:-:S02]  /*02e0*/  SHF.R.U32.HI R3, RZ, 0x2, R2 ;  /* 0x00000002ff037819 */ /* 0x000fc40000011602 */
[----:B------:R-:W-:Y:S02]  /*02f0*/  IADD3 R24, PT, PT, R24, UR4, RZ ;  /* 0x0000000418187c10 */ /* 0x000fe4000fffe0ff */
[----:B------:R-:W-:Y:S02]  /*0300*/  IADD3 R0, PT, PT, R0, R9, RZ ;  /* 0x0000000900007210 */ /* 0x000fe40007ffe0ff */
[----:B------:R-:W-:Y:S01]  /*0310*/  LEA R6, R6, UR9, 0x7 ;  /* 0x0000000906067c11 */ /* 0x000fe2000f8e38ff */
[----:B0-----:R-:W-:Y:S01]  /*0320*/  IMAD R3, R24, UR8, R3 ;  /* 0x0000000818037c24 */ /* 0x001fe2000f8e0203 */
[----:B-1----:R-:W-:-:S07]  /*0330*/  LEA R5, R5, UR7, 0x3 ;  /* 0x0000000705057c11 */ /* 0x002fce000f8e18ff */
.L_x_4:
[----:B------:R-:W-:-:S04]  /*0340*/  ISETP.GE.U32.AND P0, PT, R2, UR12, PT ;  /* 0x0000000c02007c0c */ /* 0x000fc8000bf06070 */
[----:B--2---:R-:W-:-:S13]  /*0350*/  ISETP.GE.U32.OR P0, PT, R24, UR5, P0 ;  /* 0x0000000518007c0c */ /* 0x004fda0008706470 */
[----:B------:R-:W0:Y:S02]  /*0360*/  @!P0 LDC.64 R8, c[0x0][0x380] ;  /* 0x0000e000ff088b82 */ /* 0x000e240000000a00 */
[----:B0-----:R-:W-:-:S04]  /*0370*/  @!P0 IADD3 R8, P2, PT, R3, R8, RZ ;  /* 0x0000000803088210 */ /* 0x001fc80007f5e0ff */
[----:B------:R-:W-:-:S06]  /*0380*/  @!P0 IADD3.X R9, PT, PT, RZ, R9, RZ, P2, !PT ;  /* 0x00000009ff098210 */ /* 0x000fcc00017fe4ff */
[----:B------:R-:W2:Y:S01]  /*0390*/  @!P0 LDG.E.U8.CONSTANT R9, desc[UR10][R8.64] ;  /* 0x0000000a08098981 */ /* 0x000ea2000c1e9100 */
[----:B------:R-:W-:Y:S02]  /*03a0*/  ISETP.GE.U32.OR P2, PT, R4, UR12, P1 ;  /* 0x0000000c04007c0c */ /* 0x000fe40008f46470 */
[----:B------:R-:W-:-:S11]  /*03b0*/  CS2R R28, SRZ ;  /* 0x00000000001c7805 */ /* 0x000fd6000001ff00 */
[----:B------:R-:W0:Y:S02]  /*03c0*/  @!P2 LDC.64 R10, c[0x0][0x390] ;  /* 0x0000e400ff0aab82 */ /* 0x000e240000000a00 */
[----:B0-----:R-:W-:-:S05]  /*03d0*/  @!P2 IMAD.WIDE.U32 R10, R0, 0x4, R10 ;  /* 0x00000004000aa825 */ /* 0x001fca00078e000a */
[----:B------:R-:W3:Y:S01]  /*03e0*/  @!P2 LDG.E.CONSTANT R29, desc[UR10][R10.64] ;  /* 0x0000000a0a1da981 */ /* 0x000ee2000c1e9900 */
[----:B------:R-:W-:Y:S01]  /*03f0*/  UIADD3 UR6, UPT, UPT, UR6, 0x1, URZ ;  /* 0x0000000106067890 */ /* 0x000fe2000fffe0ff */
[----:B------:R-:W-:Y:S02]  /*0400*/  IADD3 R4, PT, PT, R4, 0x10, RZ ;  /* 0x0000001004047810 */ /* 0x000fe40007ffe0ff */
[----:B------:R-:W-:Y:S01]  /*0410*/  IADD3 R2, PT, PT, R2, 0x10, RZ ;  /* 0x0000001002027810 */ /* 0x000fe20007ffe0ff */
[----:B------:R-:W-:Y:S01]  /*0420*/  UISETP.NE.AND UP0, UPT, UR6, URZ, UPT ;  /* 0x000000ff0600728c */ /* 0x000fe2000bf05270 */
[----:B------:R-:W-:Y:S02]  /*0430*/  IADD3 R3, PT, PT, R3, 0x4, RZ ;  /* 0x0000000403037810 */ /* 0x000fe40007ffe0ff */
[----:B--2---:R-:W-:-:S04]  /*0440*/  @!P0 SHF.R.U32.HI R12, RZ, R22, R9 ;  /* 0x00000016ff0c8219 */ /* 0x004fc80000011609 */
[----:B------:R-:W-:-:S04]  /*0450*/  @!P0 SHF.L.U32 R12, R12, 0x2, RZ ;  /* 0x000000020c0c8819 */ /* 0x000fc800000006ff */
[----:B------:R-:W-:-:S04]  /*0460*/  @!P0 LOP3.LUT R14, R12, 0xc, RZ, 0xc0, !PT ;  /* 0x0000000c0c0e8812 */ /* 0x000fc800078ec0ff */
[----:B------:R-:W0:Y:S02]  /*0470*/  @!P0 LDC R28, c[0x3][R14] ;  /* 0x00c000000e1c8b82 */ /* 0x000e240000000800 */
[----:B0-----:R-:W-:Y:S04]  /*0480*/  STS [R23], R28 ;  /* 0x0000001c17007388 */ /* 0x001fe80000000800 */
[----:B---3--:R-:W-:Y:S02]  /*0490*/  STS [R7], R29 ;  /* 0x0000001d07007388 */ /* 0x008fe40000000800 */
[----:B------:R-:W-:Y:S06]  /*04a0*/  BAR.SYNC.DEFER_BLOCKING 0x0 ;  /* 0x0000000000007b1d */ /* 0x000fec0000010000 */
[----:B------:R-:W-:Y:S04]  /*04b0*/  LDS.64 R18, [R5] ;  /* 0x0000000005127984 */ /* 0x000fe80000000a00 */
[----:B------:R-:W0:Y:S04]  /*04c0*/  LDS.128 R12, [R6] ;  /* 0x00000000060c7984 */ /* 0x000e280000000c00 */
[----:B------:R-:W1:Y:S01]  /*04d0*/  LDS.128 R8, [R6+0x40] ;  /* 0x0000400006087984 */ /* 0x000e620000000c00 */
[C---:B0-----:R-:W-:Y:S01]  /*04e0*/  FFMA R27, R12.reuse, R18, R17 ;  /* 0x000000120c1b7223 */ /* 0x041fe20000000011 */
[----:B------:R-:W-:-:S02]  /*04f0*/  FFMA R12, R12, R19, R16 ;  /* 0x000000130c0c7223 */ /* 0x000fc40000000010 */
[----:B------:R-:W0:Y:S01]  /*0500*/  LDS.64 R16, [R5+0x100] ;  /* 0x0001000005107984 */ /* 0x000e220000000a00 */
[C---:B-1----:R-:W-:Y:S01]  /*0510*/  FFMA R18, R8.reuse, R18, R21 ;  /* 0x0000001208127223 */ /* 0x042fe20000000015 */
[----:B------:R-:W-:Y:S01]  /*0520*/  FFMA R8, R8, R19, R20 ;  /* 0x0000001308087223 */ /* 0x000fe20000000014 */
[C---:B0-----:R-:W-:Y:S01]  /*0530*/  FFMA R27, R16.reuse, R13, R27 ;  /* 0x0000000d101b7223 */ /* 0x041fe2000000001b */
[----:B------:R-:W-:Y:S01]  /*0540*/  FFMA R21, R13, R17, R12 ;  /* 0x000000110d157223 */ /* 0x000fe2000000000c */
[----:B------:R-:W-:Y:S01]  /*0550*/  FFMA R29, R16, R9, R18 ;  /* 0x00000009101d7223 */ /* 0x000fe20000000012 */
[----:B------:R-:W0:Y:S01]  /*0560*/  LDS.64 R12, [R5+0x200] ;  /* 0x00020000050c7984 */ /* 0x000e220000000a00 */
[----:B------:R-:W-:-:S03]  /*0570*/  FFMA R9, R9, R17, R8 ;  /* 0x0000001109097223 */ /* 0x000fc60000000008 */
[----:B------:R-:W1:Y:S04]  /*0580*/  LDS.64 R18, [R5+0x300] ;  /* 0x0003000005127984 */ /* 0x000e680000000a00 */
[----:B------:R-:W-:Y:S01]  /*0590*/  LDS.64 R16, [R5+0x400] ;  /* 0x0004000005107984 */ /* 0x000fe20000000a00 */
[C---:B0-----:R-:W-:Y:S01]  /*05a0*/  FFMA R27, R12.reuse, R14, R27 ;  /* 0x0000000e0c1b7223 */ /* 0x041fe2000000001b */
[----:B------:R-:W-:Y:S01]  /*05b0*/  FFMA R12, R12, R10, R29 ;  /* 0x0000000a0c0c7223 */ /* 0x000fe2000000001d */
[-C--:B------:R-:W-:Y:S01]  /*05c0*/  FFMA R20, R14, R13.reuse, R21 ;  /* 0x0000000d0e147223 */ /* 0x080fe20000000015 */
[----:B------:R-:W-:Y:S01]  /*05d0*/  FFMA R10, R10, R13, R9 ;  /* 0x0000000d0a0a7223 */ /* 0x000fe20000000009 */
[C---:B-1----:R-:W-:Y:S01]  /*05e0*/  FFMA R21, R18.reuse, R15, R27 ;  /* 0x0000000f12157223 */ /* 0x042fe2000000001b */
[----:B------:R-:W-:Y:S01]  /*05f0*/  FFMA R29, R18, R11, R12 ;  /* 0x0000000b121d7223 */ /* 0x000fe2000000000c */
[-C--:B------:R-:W-:Y:S01]  /*0600*/  FFMA R20, R15, R19.reuse, R20 ;  /* 0x000000130f147223 */ /* 0x080fe20000000014 */
[----:B------:R-:W-:Y:S01]  /*0610*/  FFMA R27, R11, R19, R10 ;  /* 0x000000130b1b7223 */ /* 0x000fe2000000000a */
[----:B------:R-:W0:Y:S04]  /*0620*/  LDS.128 R12, [R6+0x10] ;  /* 0x00001000060c7984 */ /* 0x000e280000000c00 */
[----:B------:R-:W1:Y:S04]  /*0630*/  LDS.128 R8, [R6+0x50] ;  /* 0x0000500006087984 */ /* 0x000e680000000c00 */
[----:B------:R-:W2:Y:S01]  /*0640*/  LDS.64 R18, [R5+0x500] ;  /* 0x0005000005127984 */ /* 0x000ea20000000a00 */
[CC--:B0-----:R-:W-:Y:S01]  /*0650*/  FFMA R21, R12.reuse, R16.reuse, R21 ;  /* 0x000000100c157223 */ /* 0x0c1fe20000000015 */
[-C--:B------:R-:W-:Y:S01]  /*0660*/  FFMA R20, R12, R17.reuse, R20 ;  /* 0x000000110c147223 */ /* 0x080fe20000000014 */
[C---:B-1----:R-:W-:Y:S01]  /*0670*/  FFMA R16, R8.reuse, R16, R29 ;  /* 0x0000001008107223 */ /* 0x042fe2000000001d */
[----:B------:R-:W-:Y:S01]  /*0680*/  FFMA R8, R8, R17, R27 ;  /* 0x0000001108087223 */ /* 0x000fe2000000001b */
[C---:B--2---:R-:W-:Y:S01]  /*0690*/  FFMA R21, R18.reuse, R13, R21 ;  /* 0x0000000d12157223 */ /* 0x044fe20000000015 */
        /* <DEDUP_REMOVED lines=15> */
[----:B------:R-:W1:Y:S01]  /*0790*/  LDS.128 R8, [R6+0x60] ;  /* 0x0000600006087984 */ /* 0x000e620000000c00 */
[C---:B0-----:R-:W-:Y:S01]  /*07a0*/  FFMA R27, R12.reuse, R18, R21 ;  /* 0x000000120c1b7223 */ /* 0x041fe20000000015 */
[----:B------:R-:W-:-:S02]  /*07b0*/  FFMA R12, R12, R19, R20 ;  /* 0x000000130c0c7223 */ /* 0x000fc40000000014 */
[----:B------:R-:W0:Y:S01]  /*07c0*/  LDS.64 R20, [R5+0x900] ;  /* 0x0009000005147984 */ /* 0x000e220000000a00 */
[C---:B-1----:R-:W-:Y:S01]  /*07d0*/  FFMA R18, R8.reuse, R18, R29 ;  /* 0x0000001208127223 */ /* 0x042fe2000000001d */
[----:B------:R-:W-:Y:S02]  /*07e0*/  FFMA R8, R8, R19, R17 ;  /* 0x0000001308087223 */ /* 0x000fe40000000011 */
[----:B------:R-:W-:Y:S01]  /*07f0*/  LDS.64 R16, [R5+0xb00] ;  /* 0x000b000005107984 */ /* 0x000fe20000000a00 */
[C---:B0-----:R-:W-:Y:S01]  /*0800*/  FFMA R27, R20.reuse, R13, R27 ;  /* 0x0000000d141b7223 */ /* 0x041fe2000000001b */
[----:B------:R-:W-:Y:S01]  /*0810*/  FFMA R19, R13, R21, R12 ;  /* 0x000000150d137223 */ /* 0x000fe2000000000c */
[----:B------:R-:W-:Y:S01]  /*0820*/  FFMA R29, R20, R9, R18 ;  /* 0x00000009141d7223 */ /* 0x000fe20000000012 */
[----:B------:R-:W0:Y:S01]  /*0830*/  LDS.64 R12, [R5+0xa00] ;  /* 0x000a0000050c7984 */ /* 0x000e220000000a00 */
[----:B------:R-:W-:Y:S01]  /*0840*/  FFMA R9, R9, R21, R8 ;  /* 0x0000001509097223 */ /* 0x000fe20000000008 */
[C---:B0-----:R-:W-:Y:S01]  /*0850*/  FFMA R21, R12.reuse, R14, R27 ;  /* 0x0000000e0c157223 */ /* 0x041fe2000000001b */
[----:B------:R-:W-:Y:S01]  /*0860*/  FFMA R12, R12, R10, R29 ;  /* 0x0000000a0c0c7223 */ /* 0x000fe2000000001d */
[-C--:B------:R-:W-:Y:S01]  /*0870*/  FFMA R20, R14, R13.reuse, R19 ;  /* 0x0000000d0e147223 */ /* 0x080fe20000000013 */
[----:B------:R-:W-:Y:S01]  /*0880*/  FFMA R10, R10, R13, R9 ;  /* 0x0000000d0a0a7223 */ /* 0x000fe20000000009 */
[C---:B------:R-:W-:Y:S01]  /*0890*/  FFMA R21, R16.reuse, R15, R21 ;  /* 0x0000000f10157223 */ /* 0x040fe20000000015 */
[----:B------:R-:W-:Y:S01]  /*08a0*/  FFMA R29, R16, R11, R12 ;  /* 0x0000000b101d7223 */ /* 0x000fe2000000000c */
[-C--:B------:R-:W-:Y:S01]  /*08b0*/  FFMA R20, R15, R17.reuse, R20 ;  /* 0x000000110f147223 */ /* 0x080fe20000000014 */
[----:B------:R-:W-:Y:S01]  /*08c0*/  LDS.64 R18, [R5+0xc00] ;  /* 0x000c000005127984 */ /* 0x000fe20000000a00 */
[----:B------:R-:W-:-:S03]  /*08d0*/  FFMA R27, R11, R17, R10 ;  /* 0x000000110b1b7223 */ /* 0x000fc6000000000a */
        /* <DEDUP_REMOVED lines=11> */
[----:B------:R-:W-:-:S02]  /*0990*/  FFMA R17, R9, R17, R8 ;  /* 0x0000001109117223 */ /* 0x000fc40000000008 */
[----:B------:R-:W1:Y:S01]  /*09a0*/  LDC R9, c[0x0][0x3a4] ;  /* 0x0000e900ff097b82 */ /* 0x000e620000000800 */
[----:B------:R-:W2:Y:S01]  /*09b0*/  LDS.64 R18, [R5+0xf00] ;  /* 0x000f000005127984 */ /* 0x000ea20000000a00 */
[----:B-1----:R-:W-:Y:S01]  /*09c0*/  LEA R0, R9, R0, 0x4 ;  /* 0x0000000009007211 */ /* 0x002fe200078e20ff */
[C---:B0-----:R-:W-:Y:S01]  /*09d0*/  FFMA R21, R12.reuse, R14, R21 ;  /* 0x0000000e0c157223 */ /* 0x041fe20000000015 */
[----:B------:R-:W-:Y:S01]  /*09e0*/  FFMA R12, R12, R10, R29 ;  /* 0x0000000a0c0c7223 */ /* 0x000fe2000000001d */
[-C--:B------:R-:W-:Y:S01]  /*09f0*/  FFMA R14, R14, R13.reuse, R27 ;  /* 0x0000000d0e0e7223 */ /* 0x080fe2000000001b */
[----:B------:R-:W-:Y:S01]  /*0a00*/  FFMA R10, R10, R13, R17 ;  /* 0x0000000d0a0a7223 */ /* 0x000fe20000000011 */
[C---:B--2---:R-:W-:Y:S01]  /*0a10*/  FFMA R17, R18.reuse, R15, R21 ;  /* 0x0000000f12117223 */ /* 0x044fe20000000015 */
[----:B------:R-:W-:Y:S01]  /*0a20*/  FFMA R21, R18, R11, R12 ;  /* 0x0000000b12157223 */ /* 0x000fe2000000000c */
[-C--:B------:R-:W-:Y:S01]  /*0a30*/  FFMA R16, R15, R19.reuse, R14 ;  /* 0x000000130f107223 */ /* 0x080fe2000000000e */
[----:B------:R-:W-:Y:S01]  /*0a40*/  FFMA R20, R11, R19, R10 ;  /* 0x000000130b147223 */ /* 0x000fe2000000000a */
[----:B------:R-:W-:Y:S06]  /*0a50*/  BAR.SYNC.DEFER_BLOCKING 0x0 ;  /* 0x0000000000007b1d */ /* 0x000fec0000010000 */
[----:B------:R-:W-:Y:S05]  /*0a60*/  BRA.U UP0, `(.L_x_4) ;  /* 0xfffffff900347547 */ /* 0x000fea000b83ffff */
.L_x_3:
[----:B------:R-:W0:Y:S01]  /*0a70*/  LDC.64 R6, c[0x0][0x3a0] ;  /* 0x0000e800ff067b82 */ /* 0x000e220000000a00 */
[----:B------:R-:W-:Y:S02]  /*0a80*/  IADD3 R0, PT, PT, R26, 0x1, RZ ;  /* 0x000000011a007810 */ /* 0x000fe40007ffe0ff */
[----:B------:R-:W-:-:S05]  /*0a90*/  IADD3 R9, PT, PT, R25, 0x1, RZ ;  /* 0x0000000119097810 */ /* 0x000fca0007ffe0ff */
[----:B------:R-:W1:Y:S08]  /*0aa0*/  LDC.64 R2, c[0x0][0x388] ;  /* 0x0000e200ff027b82 */ /* 0x000e700000000a00 */
[----:B------:R-:W2:Y:S01]  /*0ab0*/  LDC.64 R4, c[0x0][0x398] ;  /* 0x0000e600ff047b82 */ /* 0x000ea20000000a00 */
[-C--:B0-----:R-:W-:Y:S02]  /*0ac0*/  ISETP.GE.U32.AND P1, PT, R26, R7.reuse, PT ;  /* 0x000000071a00720c */ /* 0x081fe40003f26070 */
[----:B------:R-:W-:-:S02]  /*0ad0*/  ISETP.GE.U32.AND P0, PT, R0, R7, PT ;  /* 0x000000070000720c */ /* 0x000fc40003f06070 */
[CC--:B------:R-:W-:Y:S02]  /*0ae0*/  ISETP.GE.U32.OR P2, PT, R25.reuse, R6.reuse, P1 ;  /* 0x000000061900720c */ /* 0x0c0fe40000f46470 */
[-C--:B------:R-:W-:Y:S02]  /*0af0*/  ISETP.GE.U32.OR P3, PT, R25, R6.reuse, P0 ;  /* 0x000000061900720c */ /* 0x080fe40000766470 */
[----:B------:R-:W-:Y:S01]  /*0b00*/  ISETP.GE.U32.OR P1, PT, R9, R6, P1 ;  /* 0x000000060900720c */ /* 0x000fe20000f26470 */
[----:B-1----:R-:W-:-:S08]  /*0b10*/  IMAD.WIDE.U32 R2, R25, 0x4, R2 ;  /* 0x0000000419027825 */ /* 0x002fd000078e0002 */
[----:B------:R-:W3:Y:S04]  /*0b20*/  @!P2 LDG.E.CONSTANT R8, desc[UR10][R2.64] ;  /* 0x0000000a0208a981 */ /* 0x000ee8000c1e9900 */
[----:B------:R-:W4:Y:S04]  /*0b30*/  @!P3 LDG.E.CONSTANT R11, desc[UR10][R2.64] ;  /* 0x0000000a020bb981 */ /* 0x000f28000c1e9900 */
[----:B------:R-:W5:Y:S01]  /*0b40*/  @!P1 LDG.E.CONSTANT R10, desc[UR10][R2.64+0x4] ;  /* 0x0000040a020a9981 */ /* 0x000f62000c1e9900 */
[-C--:B------:R-:W-:Y:S01]  /*0b50*/  IMAD R13, R25, R7.reuse, R7 ;  /* 0x00000007190d7224 */ /* 0x080fe200078e0207 */
[----:B------:R-:W-:Y:S01]  /*0b60*/  ISETP.GE.U32.OR P0, PT, R9, R6, P0 ;  /* 0x000000060900720c */ /* 0x000fe20000706470 */
[----:B------:R-:W-:-:S03]  /*0b70*/  IMAD R7, R25, R7, R26 ;  /* 0x0000000719077224 */ /* 0x000fc600078e021a */
[----:B------:R-:W-:Y:S01]  /*0b80*/  @!P1 IADD3 R9, PT, PT, R26, R13, RZ ;  /* 0x0000000d1a099210 */ /* 0x000fe20007ffe0ff */
[----:B--2---:R-:W-:-:S04]  /*0b90*/  IMAD.WIDE.U32 R6, R7, 0x4, R4 ;  /* 0x0000000407067825 */ /* 0x004fc800078e0004 */
[----:B---3--:R-:W-:Y:S01]  /*0ba0*/  @!P2 FMUL R17, R8, R17 ;  /* 0x000000110811a220 */ /* 0x008fe20000400000 */
[----:B------:R-:W-:-:S04]  /*0bb0*/  @!P1 IMAD.WIDE.U32 R8, R9, 0x4, R4 ;  /* 0x0000000409089825 */ /* 0x000fc800078e0004 */
[----:B----4-:R-:W-:Y:S01]  /*0bc0*/  @!P3 FMUL R11, R11, R16 ;  /* 0x000000100b0bb220 */ /* 0x010fe20000400000 */
[----:B------:R0:W-:Y:S01]  /*0bd0*/  @!P2 STG.E desc[UR10][R6.64], R17 ;  /* 0x000000110600a986 */ /* 0x0001e2000c10190a */
[----:B-----5:R-:W-:-:S03]  /*0be0*/  @!P1 FMUL R21, R10, R21 ;  /* 0x000000150a159220 */ /* 0x020fc60000400000 */
[----:B------:R0:W-:Y:S04]  /*0bf0*/  @!P3 STG.E desc[UR10][R6.64+0x4], R11 ;  /* 0x0000040b0600b986 */ /* 0x0001e8000c10190a */
[----:B------:R0:W-:Y:S01]  /*0c00*/  @!P1 STG.E desc[UR10][R8.64], R21 ;  /* 0x0000001508009986 */ /* 0x0001e2000c10190a */
[----:B------:R-:W-:Y:S05]  /*0c10*/  @P0 EXIT ;  /* 0x000000000000094d */ /* 0x000fea0003800000 */
[----:B0-----:R-:W2:Y:S01]  /*0c20*/  LDG.E.CONSTANT R7, desc[UR10][R2.64+0x4] ;  /* 0x0000040a02077981 */ /* 0x001ea2000c1e9900 */
[----:B------:R-:W-:-:S05]  /*0c30*/  IADD3 R13, PT, PT, R0, R13, RZ ;  /* 0x0000000d000d7210 */ /* 0x000fca0007ffe0ff */
[----:B------:R-:W-:-:S04]  /*0c40*/  IMAD.WIDE.U32 R4, R13, 0x4, R4 ;  /* 0x000000040d047825 */ /* 0x000fc800078e0004 */
[----:B--2---:R-:W-:-:S05]  /*0c50*/  FMUL R7, R7, R20 ;  /* 0x0000001407077220 */ /* 0x004fca0000400000 */
[----:B------:R-:W-:Y:S01]  /*0c60*/  STG.E desc[UR10][R4.64], R7 ;  /* 0x0000000704007986 */ /* 0x000fe2000c10190a */
[----:B------:R-:W-:Y:S05]  /*0c70*/  EXIT ;  /* 0x000000000000794d */ /* 0x000fea0003800000 */
.L_x_5:
        /* <DEDUP_REMOVED lines=16> */
.L_x_10:


//--------------------- .text.dequant_quat_matmul_f32 --------------------------
	.section	.text.dequant_quat_matmul_f32,"ax",@progbits
	.align	128
        .global         dequant_quat_matmul_f32
        .type           dequant_quat_matmul_f32,@function
        .size           dequant_quat_matmul_f32,(.L_x_11 - dequant_quat_matmul_f32)
        .other          dequant_quat_matmul_f32,@"STO_CUDA_ENTRY STV_DEFAULT"
dequant_quat_matmul_f32:
.text.dequant_quat_matmul_f32:
        /* <DEDUP_REMOVED lines=35> */
.L_x_7:
        /* <DEDUP_REMOVED lines=100> */
.L_x_6:
[----:B------:R-:W0:Y:S02]  /*0870*/  LDCU.64 UR4, c[0x0][0x3a0] ;  /* 0x00007400ff0477ac */ /* 0x000e240008000a00 */
[----:B0-----:R-:W-:-:S04]  /*0880*/  ISETP.GE.U32.AND P0, PT, R19, UR5, PT ;  /* 0x0000000513007c0c */ /* 0x001fc8000bf06070 */
[----:B------:R-:W-:-:S13]  /*0890*/  ISETP.GE.U32.OR P0, PT, R20, UR4, P0 ;  /* 0x0000000414007c0c */ /* 0x000fda0008706470 */
[----:B------:R-:W-:Y:S05]  /*08a0*/  @P0 EXIT ;  /* 0x000000000000094d */ /* 0x000fea0003800000 */
[----:B------:R-:W0:Y:S08]  /*08b0*/  LDC.64 R2, c[0x0][0x388] ;  /* 0x0000e200ff027b82 */ /* 0x000e300000000a00 */
[----:B------:R-:W1:Y:S01]  /*08c0*/  LDC.64 R4, c[0x0][0x398] ;  /* 0x0000e600ff047b82 */ /* 0x000e620000000a00 */
[----:B0-----:R-:W-:-:S06]  /*08d0*/  IMAD.WIDE.U32 R2, R20, 0x4, R2 ;  /* 0x0000000414027825 */ /* 0x001fcc00078e0002 */
[----:B------:R-:W2:Y:S01]  /*08e0*/  LDG.E.CONSTANT R2, desc[UR8][R2.64] ;  /* 0x0000000802027981 */ /* 0x000ea2000c1e9900 */
[----:B------:R-:W-:-:S04]  /*08f0*/  IMAD R19, R20, UR5, R19 ;  /* 0x0000000514137c24 */ /* 0x000fc8000f8e0213 */
[----:B-1----:R-:W-:-:S04]  /*0900*/  IMAD.WIDE.U32 R4, R19, 0x4, R4 ;  /* 0x0000000413047825 */ /* 0x002fc800078e0004 */
[----:B--2---:R-:W-:-:S05]  /*0910*/  FMUL R23, R2, R23 ;  /* 0x0000001702177220 */ /* 0x004fca0000400000 */
[----:B------:R-:W-:Y:S01]  /*0920*/  STG.E desc[UR8][R4.64], R23 ;  /* 0x0000001704007986 */ /* 0x000fe2000c101908 */
[----:B------:R-:W-:Y:S05]  /*0930*/  EXIT ;  /* 0x000000000000794d */ /* 0x000fea0003800000 */
.L_x_8:
        /* <DEDUP_REMOVED lines=12> */
.L_x_11:


//--------------------- .nv.shared.dequant_quat_matmul_bias_relu_f32 --------------------------
	.section	.nv.shared.dequant_quat_matmul_bias_relu_f32,"aw",@nobits
	.sectionflags	@""
	.align	4
.nv.shared.dequant_quat_matmul_bias_relu_f32:
	.zero		9216


//--------------------- .nv.shared.reserved.0     --------------------------
	.section	.nv.shared.reserved.0,"aw",@nobits
	.weak		__nv_reservedSMEM_offset_0_alias
	.size		__nv_reservedSMEM_offset_0_alias, 0, 64
	.other		__nv_reservedSMEM_offset_0_alias,@"STO_CUDA_RESERVED_SHARED STV_DEFAULT"
__nv_reservedSMEM_offset_0_alias:
	.zero		0
	.zero		64


//--------------------- .nv.shared.dequant_quat_matmul_tiled2x2_f32 --------------------------
	.section	.nv.shared.dequant_quat_matmul_tiled2x2_f32,"aw",@nobits
	.sectionflags	@""
	.align	4
.nv.shared.dequant_quat_matmul_tiled2x2_f32:
	.zero		9216


//--------------------- .nv.shared.dequant_quat_matmul_f32 --------------------------
	.section	.nv.shared.dequant_quat_matmul_f32,"aw",@nobits
	.sectionflags	@""
	.align	4
.nv.shared.dequant_quat_matmul_f32:
	.zero		9216


//--------------------- .nv.constant0.dequant_quat_matmul_bias_relu_f32 --------------------------
	.section	.nv.constant0.dequant_quat_matmul_bias_relu_f32,"a",@progbits
	.sectionflags	@""
	.align	4
.nv.constant0.dequant_quat_matmul_bias_relu_f32:
	.zero		952


//--------------------- .nv.constant0.dequant_quat_matmul_tiled2x2_f32 --------------------------
	.section	.nv.constant0.dequant_quat_matmul_tiled2x2_f32,"a",@progbits
	.sectionflags	@""
	.align	4
.nv.constant0.dequant_quat_matmul_tiled2x2_f32:
	.zero		944


//--------------------- .nv.constant0.dequant_quat_matmul_f32 --------------------------
	.section	.nv.constant0.dequant_quat_matmul_f32,"a",@progbits
	.sectionflags	@""
	.align	4
.nv.constant0.dequant_quat_matmul_f32:
	.zero		944


//--------------------- SYMBOLS --------------------------

	.type		.nv.reservedSmem.offset0,@object
	.size		.nv.reservedSmem.offset0,0x4
	.type		.nv.reservedSmem.cap,@object
	.size		.nv.reservedSmem.cap,0x4
